	.target	sm_90a

	.elftype	@"ET_EXEC"


//--------------------- .note.nv.tkinfo           --------------------------
	.section	.note.nv.tkinfo,"",@"SHT_NOTE"
	.sectionflags	@"SHF_NOTE_NV_TKINFO"
	.tkinfo
        /*0018*/ 	.word	0x00000002
        /*0030*/ 	.string	""
        /*0030*/ 	.string	"ptxas"
        /*0030*/ 	.string	"Cuda compilation tools, release 13.0, V13.0.88"
        /*0030*/ 	.string	"Build cuda_13.0.r13.0/compiler.36424714_0"
        /*0030*/ 	.string	"-arch sm_90a -m 64 "



//--------------------- .note.nv.cuinfo           --------------------------
	.section	.note.nv.cuinfo,"",@"SHT_NOTE"
	.sectionflags	@"SHF_NOTE_NV_CUINFO"
        /*0018*/ 	.short	0x0002
        /*001a*/ 	.short	0x005a
        /*001c*/ 	.short	0x0082
	.zero		2


//--------------------- .nv.info                  --------------------------
	.section	.nv.info,"",@"SHT_CUDA_INFO"
	.align	4


	//----- nvinfo : EIATTR_REGCOUNT
	.align		4
        /*0000*/ 	.byte	0x04, 0x2f
        /*0002*/ 	.short	(.L_15 - .L_14)
	.align		4
.L_14:
        /*0004*/ 	.word	index@(_ZN7cutlass13device_kernelINS_4gemm6kernel13GemmUniversalIN4cute5tupleIJiiiiEEENS1_10collective13CollectiveMmaINS1_34MainloopSm90TmaGmmaWarpSpecializedILi4ENS5_IJNS4_1CILi1EEESB_SB_EEENS1_35KernelTmaWarpSpecializedCooperativeEEENS5_IJNSA_ILi192EEENSA_ILi32EEENSA_ILi256EEEEEEaNS5_IJlSB_lEEEaSJ_NS4_8TiledMMAINS4_8MMA_AtomIJNS4_4SM904GMMA26MMA_64x32x32_S32S8S8_SS_TNEEEENS4_6LayoutINS5_IJNSA_ILi2EEESB_SB_EEENS5_IJSB_NSA_ILi0EEEST_EEEEENS5_IJNS4_10UnderscoreESW_SW_EEEEENS4_13SM90_TMA_LOADENS4_14ComposedLayoutINS4_7SwizzleILi3ELi4ELi3EEENS4_18smem_ptr_flag_bitsILi8EEENSQ_INS5_IJNSA_ILi8EEENSA_ILi128EEEEEENS5_IJS16_SB_EEEEEEEvNS4_8identityESZ_S1A_vS1B_EENS_8epilogue10collective6detail29Sm90TmaWarpSpecializedAdapterINS1E_15DefaultEpilogueIaSJ_SJ_NS1D_6thread17LinearCombinationIaLi1EiiLNS1I_9ScaleType4KindE0ELNS_15FloatRoundStyleE2EaEENS1_15EpilogueDefaultEEEEEvvEEEEvNT_6ParamsE)
        /*0008*/ 	.word	0x000000a8


	//----- nvinfo : EIATTR_FRAME_SIZE
	.align		4
.L_15:
        /*000c*/ 	.byte	0x04, 0x11
        /*000e*/ 	.short	(.L_17 - .L_16)
	.align		4
.L_16:
        /*0010*/ 	.word	index@(_ZN7cutlass13device_kernelINS_4gemm6kernel13GemmUniversalIN4cute5tupleIJiiiiEEENS1_10collective13CollectiveMmaINS1_34MainloopSm90TmaGmmaWarpSpecializedILi4ENS5_IJNS4_1CILi1EEESB_SB_EEENS1_35KernelTmaWarpSpecializedCooperativeEEENS5_IJNSA_ILi192EEENSA_ILi32EEENSA_ILi256EEEEEEaNS5_IJlSB_lEEEaSJ_NS4_8TiledMMAINS4_8MMA_AtomIJNS4_4SM904GMMA26MMA_64x32x32_S32S8S8_SS_TNEEEENS4_6LayoutINS5_IJNSA_ILi2EEESB_SB_EEENS5_IJSB_NSA_ILi0EEEST_EEEEENS5_IJNS4_10UnderscoreESW_SW_EEEEENS4_13SM90_TMA_LOADENS4_14ComposedLayoutINS4_7SwizzleILi3ELi4ELi3EEENS4_18smem_ptr_flag_bitsILi8EEENSQ_INS5_IJNSA_ILi8EEENSA_ILi128EEEEEENS5_IJS16_SB_EEEEEEEvNS4_8identityESZ_S1A_vS1B_EENS_8epilogue10collective6detail29Sm90TmaWarpSpecializedAdapterINS1E_15DefaultEpilogueIaSJ_SJ_NS1D_6thread17LinearCombinationIaLi1EiiLNS1I_9ScaleType4KindE0ELNS_15FloatRoundStyleE2EaEENS1_15EpilogueDefaultEEEEEvvEEEEvNT_6ParamsE)
        /*0014*/ 	.word	0x00000000


	//----- nvinfo : EIATTR_MIN_STACK_SIZE
	.align		4
.L_17:
        /*0018*/ 	.byte	0x04, 0x12
        /*001a*/ 	.short	(.L_19 - .L_18)
	.align		4
.L_18:
        /*001c*/ 	.word	index@(_ZN7cutlass13device_kernelINS_4gemm6kernel13GemmUniversalIN4cute5tupleIJiiiiEEENS1_10collective13CollectiveMmaINS1_34MainloopSm90TmaGmmaWarpSpecializedILi4ENS5_IJNS4_1CILi1EEESB_SB_EEENS1_35KernelTmaWarpSpecializedCooperativeEEENS5_IJNSA_ILi192EEENSA_ILi32EEENSA_ILi256EEEEEEaNS5_IJlSB_lEEEaSJ_NS4_8TiledMMAINS4_8MMA_AtomIJNS4_4SM904GMMA26MMA_64x32x32_S32S8S8_SS_TNEEEENS4_6LayoutINS5_IJNSA_ILi2EEESB_SB_EEENS5_IJSB_NSA_ILi0EEEST_EEEEENS5_IJNS4_10UnderscoreESW_SW_EEEEENS4_13SM90_TMA_LOADENS4_14ComposedLayoutINS4_7SwizzleILi3ELi4ELi3EEENS4_18smem_ptr_flag_bitsILi8EEENSQ_INS5_IJNSA_ILi8EEENSA_ILi128EEEEEENS5_IJS16_SB_EEEEEEEvNS4_8identityESZ_S1A_vS1B_EENS_8epilogue10collective6detail29Sm90TmaWarpSpecializedAdapterINS1E_15DefaultEpilogueIaSJ_SJ_NS1D_6thread17LinearCombinationIaLi1EiiLNS1I_9ScaleType4KindE0ELNS_15FloatRoundStyleE2EaEENS1_15EpilogueDefaultEEEEEvvEEEEvNT_6ParamsE)
        /*0020*/ 	.word	0x00000000
.L_19:


//--------------------- .nv.compat                --------------------------
	.section	.nv.compat,"",@"SHT_CUDA_COMPAT_INFO"
	.align	4
        /*0000*/ 	.byte	0x02, 0x09, 0x01, 0x00, 0x02, 0x02, 0x04, 0x00, 0x02, 0x05, 0x05, 0x00, 0x03, 0x07, 0x01, 0x01
        /*0010*/ 	.byte	0x02, 0x03, 0x01, 0x00, 0x02, 0x06, 0x01, 0x00, 0x04, 0x0b, 0x08, 0x00, 0x00, 0x00, 0x00, 0x00
        /*0020*/ 	.byte	0x00, 0x00, 0x00, 0x00


//--------------------- .nv.info._ZN7cutlass13device_kernelINS_4gemm6kernel13GemmUniversalIN4cute5tupleIJiiiiEEENS1_10collective13CollectiveMmaINS1_34MainloopSm90TmaGmmaWarpSpecializedILi4ENS5_IJNS4_1CILi1EEESB_SB_EEENS1_35KernelTmaWarpSpecializedCooperativeEEENS5_IJNSA_ILi192EEENSA_ILi32EEENSA_ILi256EEEEEEaNS5_IJlSB_lEEEaSJ_NS4_8TiledMMAINS4_8MMA_AtomIJNS4_4SM904GMMA26MMA_64x32x32_S32S8S8_SS_TNEEEENS4_6LayoutINS5_IJNSA_ILi2EEESB_SB_EEENS5_IJSB_NSA_ILi0EEEST_EEEEENS5_IJNS4_10UnderscoreESW_SW_EEEEENS4_13SM90_TMA_LOADENS4_14ComposedLayoutINS4_7SwizzleILi3ELi4ELi3EEENS4_18smem_ptr_flag_bitsILi8EEENSQ_INS5_IJNSA_ILi8EEENSA_ILi128EEEEEENS5_IJS16_SB_EEEEEEEvNS4_8identityESZ_S1A_vS1B_EENS_8epilogue10collective6detail29Sm90TmaWarpSpecializedAdapterINS1E_15DefaultEpilogueIaSJ_SJ_NS1D_6thread17LinearCombinationIaLi1EiiLNS1I_9ScaleType4KindE0ELNS_15FloatRoundStyleE2EaEENS1_15EpilogueDefaultEEEEEvvEEEEvNT_6ParamsE --------------------------
	.section	.nv.info._ZN7cutlass13device_kernelINS_4gemm6kernel13GemmUniversalIN4cute5tupleIJiiiiEEENS1_10collective13CollectiveMmaINS1_34MainloopSm90TmaGmmaWarpSpecializedILi4ENS5_IJNS4_1CILi1EEESB_SB_EEENS1_35KernelTmaWarpSpecializedCooperativeEEENS5_IJNSA_ILi192EEENSA_ILi32EEENSA_ILi256EEEEEEaNS5_IJlSB_lEEEaSJ_NS4_8TiledMMAINS4_8MMA_AtomIJNS4_4SM904GMMA26MMA_64x32x32_S32S8S8_SS_TNEEEENS4_6LayoutINS5_IJNSA_ILi2EEESB_SB_EEENS5_IJSB_NSA_ILi0EEEST_EEEEENS5_IJNS4_10UnderscoreESW_SW_EEEEENS4_13SM90_TMA_LOADENS4_14ComposedLayoutINS4_7SwizzleILi3ELi4ELi3EEENS4_18smem_ptr_flag_bitsILi8EEENSQ_INS5_IJNSA_ILi8EEENSA_ILi128EEEEEENS5_IJS16_SB_EEEEEEEvNS4_8identityESZ_S1A_vS1B_EENS_8epilogue10collective6detail29Sm90TmaWarpSpecializedAdapterINS1E_15DefaultEpilogueIaSJ_SJ_NS1D_6thread17LinearCombinationIaLi1EiiLNS1I_9ScaleType4KindE0ELNS_15FloatRoundStyleE2EaEENS1_15EpilogueDefaultEEEEEvvEEEEvNT_6ParamsE,"",@"SHT_CUDA_INFO"
	.sectionflags	@""
	.align	4


	//----- nvinfo : EIATTR_CUDA_API_VERSION
	.align		4
        /*0000*/ 	.byte	0x04, 0x37
        /*0002*/ 	.short	(.L_21 - .L_20)
.L_20:
        /*0004*/ 	.word	0x00000082


	//----- nvinfo : EIATTR_KPARAM_INFO
	.align		4
.L_21:
        /*0008*/ 	.byte	0x04, 0x17
        /*000a*/ 	.short	(.L_23 - .L_22)
.L_22:
        /*000c*/ 	.word	0x00000000
        /*0010*/ 	.short	0x0000
        /*0012*/ 	.short	0x0070
        /*0014*/ 	.byte	0x00, 0xf0, 0x01, 0x10


	//----- nvinfo : EIATTR_SPARSE_MMA_MASK
	.align		4
.L_23:
        /*0018*/ 	.byte	0x03, 0x50
        /*001a*/ 	.short	0x0000


	//----- nvinfo : EIATTR_MAXREG_COUNT
	.align		4
        /*001c*/ 	.byte	0x03, 0x1b
        /*001e*/ 	.short	0x00a8


	//----- nvinfo : EIATTR_NUM_BARRIERS
	.align		4
        /*0020*/ 	.byte	0x02, 0x4c
        /*0022*/ 	.byte	0x01
	.zero		1


	//----- nvinfo : EIATTR_EXTERNS
	.align		4
        /*0024*/ 	.byte	0x04, 0x0f
        /*0026*/ 	.short	(.L_25 - .L_24)


	//   ....[0]....
	.align		4
.L_24:
        /*0028*/ 	.word	index@(__assertfail)


	//----- nvinfo : EIATTR_MERCURY_ISA_VERSION
	.align		4
.L_25:
        /*002c*/ 	.byte	0x03, 0x5f
        /*002e*/ 	.short	0x0101


	//----- nvinfo : EIATTR_INT_WARP_WIDE_INSTR_OFFSETS
	.align		4
        /*0030*/ 	.byte	0x04, 0x31
        /*0032*/ 	.short	(.L_27 - .L_26)


	//   ....[0]....
.L_26:
        /*0034*/ 	.word	0x000003b0


	//   ....[1]....
        /*0038*/ 	.word	0x000003e0


	//   ....[2]....
        /*003c*/ 	.word	0x000004c0


	//----- nvinfo : EIATTR_COOP_GROUP_MASK_REGIDS
	.align		4
.L_27:
        /*0040*/ 	.byte	0x04, 0x29
        /*0042*/ 	.short	(.L_29 - .L_28)


	//   ....[0]....
.L_28:
        /*0044*/ 	.word	0xffffffff


	//   ....[1]....
        /*0048*/ 	.word	0xffffffff


	//   ....[2]....
        /*004c*/ 	.word	0xffffffff


	//   ....[3]....
        /*0050*/ 	.word	0xffffffff


	//   ....[4]....
        /*0054*/ 	.word	0xffffffff


	//----- nvinfo : EIATTR_COOP_GROUP_INSTR_OFFSETS
	.align		4
.L_29:
        /*0058*/ 	.byte	0x04, 0x28
        /*005a*/ 	.short	(.L_31 - .L_30)


	//   ....[0]....
.L_30:
        /*005c*/ 	.word	0x00000060


	//   ....[1]....
        /*0060*/ 	.word	0x00000070


	//   ....[2]....
        /*0064*/ 	.word	0x00000130


	//   ....[3]....
        /*0068*/ 	.word	0x000002c0


	//   ....[4]....
        /*006c*/ 	.word	0x00000f60


	//----- nvinfo : EIATTR_REG_RECONFIG
	.align		4
.L_31:
        /*0070*/ 	.byte	0x01, 0x54
	.zero		2


	//----- nvinfo : EIATTR_SYSCALL_OFFSETS
	.align		4
        /*0074*/ 	.byte	0x04, 0x46
        /*0076*/ 	.short	(.L_33 - .L_32)


	//   ....[0]....
.L_32:
        /*0078*/ 	.word	0x00001130


	//----- nvinfo : EIATTR_MBARRIER_INSTR_OFFSETS
	.align		4
.L_33:
        /*007c*/ 	.byte	0x04, 0x39
        /*007e*/ 	.short	(.L_35 - .L_34)


	//   ....[0]....
.L_34:
        /*0080*/ 	.word	0x00000230
        /*0084*/ 	.word	0x000000ff
        /*0088*/ 	.word	0x00000000
        /*008c*/ 	.short	0x0100
        /*008e*/ 	.byte	0x08
	.zero		1


	//   ....[1]....
        /*0090*/ 	.word	0x00000240
        /*0094*/ 	.word	0x000000ff
        /*0098*/ 	.word	0x00000020
        /*009c*/ 	.short	0x0100
        /*009e*/ 	.byte	0x08
	.zero		1


	//   ....[2]....
        /*00a0*/ 	.word	0x00000250
        /*00a4*/ 	.word	0x000000ff
        /*00a8*/ 	.word	0x00000008
        /*00ac*/ 	.short	0x0100
        /*00ae*/ 	.byte	0x08
	.zero		1


	//   ....[3]....
        /*00b0*/ 	.word	0x00000260
        /*00b4*/ 	.word	0x000000ff
        /*00b8*/ 	.word	0x00000028
        /*00bc*/ 	.short	0x0100
        /*00be*/ 	.byte	0x08
	.zero		1


	//   ....[4]....
        /*00c0*/ 	.word	0x00000270
        /*00c4*/ 	.word	0x000000ff
        /*00c8*/ 	.word	0x00000010
        /*00cc*/ 	.short	0x0100
        /*00ce*/ 	.byte	0x08
	.zero		1


	//   ....[5]....
        /*00d0*/ 	.word	0x00000280
        /*00d4*/ 	.word	0x000000ff
        /*00d8*/ 	.word	0x00000030
        /*00dc*/ 	.short	0x0100
        /*00de*/ 	.byte	0x08
	.zero		1


	//   ....[6]....
        /*00e0*/ 	.word	0x00000290
        /*00e4*/ 	.word	0x000000ff
        /*00e8*/ 	.word	0x00000018
        /*00ec*/ 	.short	0x0100
        /*00ee*/ 	.byte	0x08
	.zero		1


	//   ....[7]....
        /*00f0*/ 	.word	0x000002a0
        /*00f4*/ 	.word	0x000000ff
        /*00f8*/ 	.word	0x00000038
        /*00fc*/ 	.short	0x0100
        /*00fe*/ 	.byte	0x08
	.zero		1


	//   ....[8]....
        /*0100*/ 	.word	0x00000530
        /*0104*/ 	.word	0x000000ff
        /*0108*/ 	.word	0x00000050
        /*010c*/ 	.short	0x0100
        /*010e*/ 	.byte	0x06
	.zero		1


	//   ....[9]....
        /*0110*/ 	.word	0x00000590
        /*0114*/ 	.word	0x000000ff
        /*0118*/ 	.word	0x00000058
        /*011c*/ 	.short	0x0100
        /*011e*/ 	.byte	0x06
	.zero		1


	//   ....[10]....
        /*0120*/ 	.word	0x00001200
        /*0124*/ 	.word	0x00000003
        /*0128*/ 	.word	0x00000000
        /*012c*/ 	.short	0x010a
        /*012e*/ 	.byte	0x3f
	.zero		1


	//   ....[11]....
        /*0130*/ 	.word	0x00001240
        /*0134*/ 	.word	0x00000003
        /*0138*/ 	.word	0x00000000
        /*013c*/ 	.short	0x010a
        /*013e*/ 	.byte	0x3f
	.zero		1


	//   ....[12]....
        /*0140*/ 	.word	0x00001ad0
        /*0144*/ 	.word	0x00000005
        /*0148*/ 	.word	0x00000000
        /*014c*/ 	.short	0x010a
        /*014e*/ 	.byte	0x3f
	.zero		1


	//   ....[13]....
        /*0150*/ 	.word	0x00001b10
        /*0154*/ 	.word	0x00000005
        /*0158*/ 	.word	0x00000000
        /*015c*/ 	.short	0x010a
        /*015e*/ 	.byte	0x3f
	.zero		1


	//   ....[14]....
        /*0160*/ 	.word	0x00002230
        /*0164*/ 	.word	0x00000004
        /*0168*/ 	.word	0x00000000
        /*016c*/ 	.short	0x0101
        /*016e*/ 	.byte	0x3f
	.zero		1


	//   ....[15]....
        /*0170*/ 	.word	0x000023f0
        /*0174*/ 	.word	0x00000000
        /*0178*/ 	.word	0x00000000
        /*017c*/ 	.short	0x0101
        /*017e*/ 	.byte	0x3f
	.zero		1


	//   ....[16]....
        /*0180*/ 	.word	0x000052f0
        /*0184*/ 	.word	0x0000000c
        /*0188*/ 	.word	0x00000020
        /*018c*/ 	.short	0x010a
        /*018e*/ 	.byte	0x3f
	.zero		1


	//   ....[17]....
        /*0190*/ 	.word	0x00005770
        /*0194*/ 	.word	0x00000005
        /*0198*/ 	.word	0x00000058
        /*019c*/ 	.short	0x0101
        /*019e*/ 	.byte	0x3f
	.zero		1


	//   ....[18]....
        /*01a0*/ 	.word	0x00005e70
        /*01a4*/ 	.word	0x00000007
        /*01a8*/ 	.word	0x00000000
        /*01ac*/ 	.short	0x010a
        /*01ae*/ 	.byte	0x3f
	.zero		1


	//   ....[19]....
        /*01b0*/ 	.word	0x00005ef0
        /*01b4*/ 	.word	0x00000006
        /*01b8*/ 	.word	0x00000000
        /*01bc*/ 	.short	0x010a
        /*01be*/ 	.byte	0x3f
	.zero		1


	//   ....[20]....
        /*01c0*/ 	.word	0x00005f80
        /*01c4*/ 	.word	0x00000007
        /*01c8*/ 	.word	0x00000000
        /*01cc*/ 	.short	0x010a
        /*01ce*/ 	.byte	0x3f
	.zero		1


	//   ....[21]....
        /*01d0*/ 	.word	0x00006010
        /*01d4*/ 	.word	0x00000005
        /*01d8*/ 	.word	0x00000000
        /*01dc*/ 	.short	0x010a
        /*01de*/ 	.byte	0x3f
	.zero		1


	//   ....[22]....
        /*01e0*/ 	.word	0x00006070
        /*01e4*/ 	.word	0x00000003
        /*01e8*/ 	.word	0x00000000
        /*01ec*/ 	.short	0x010a
        /*01ee*/ 	.byte	0x3f
	.zero		1


	//   ....[23]....
        /*01f0*/ 	.word	0x000060c0
        /*01f4*/ 	.word	0x00000005
        /*01f8*/ 	.word	0x00000000
        /*01fc*/ 	.short	0x010a
        /*01fe*/ 	.byte	0x3f
	.zero		1


	//   ....[24]....
        /*0200*/ 	.word	0x00006190
        /*0204*/ 	.word	0x0000000c
        /*0208*/ 	.word	0x00000020
        /*020c*/ 	.short	0x010a
        /*020e*/ 	.byte	0x3f
	.zero		1


	//   ....[25]....
        /*0210*/ 	.word	0x00006260
        /*0214*/ 	.word	0x00000007
        /*0218*/ 	.word	0x00000000
        /*021c*/ 	.short	0x010a
        /*021e*/ 	.byte	0x3f
	.zero		1


	//   ....[26]....
        /*0220*/ 	.word	0x000062b0
        /*0224*/ 	.word	0x00000006
        /*0228*/ 	.word	0x00000000
        /*022c*/ 	.short	0x010a
        /*022e*/ 	.byte	0x3f
	.zero		1


	//   ....[27]....
        /*0230*/ 	.word	0x00006300
        /*0234*/ 	.word	0x00000007
        /*0238*/ 	.word	0x00000000
        /*023c*/ 	.short	0x010a
        /*023e*/ 	.byte	0x3f
	.zero		1


	//----- nvinfo : EIATTR_NUM_MBARRIERS
	.align		4
.L_35:
        /*0240*/ 	.byte	0x03, 0x38
        /*0242*/ 	.short	0x000a


	//----- nvinfo : EIATTR_EXIT_INSTR_OFFSETS
	.align		4
        /*0244*/ 	.byte	0x04, 0x1c
        /*0246*/ 	.short	(.L_37 - .L_36)


	//   ....[0]....
.L_36:
        /*0248*/ 	.word	0x000005e0


	//   ....[1]....
        /*024c*/ 	.word	0x00000ea0


	//   ....[2]....
        /*0250*/ 	.word	0x00004960


	//   ....[3]....
        /*0254*/ 	.word	0x00004f90


	//   ....[4]....
        /*0258*/ 	.word	0x00006060


	//----- nvinfo : EIATTR_MAX_THREADS
	.align		4
.L_37:
        /*025c*/ 	.byte	0x04, 0x05
        /*025e*/ 	.short	(.L_39 - .L_38)
.L_38:
        /*0260*/ 	.word	0x00000180
        /*0264*/ 	.word	0x00000001
        /*0268*/ 	.word	0x00000001


	//----- nvinfo : EIATTR_CRS_STACK_SIZE
	.align		4
.L_39:
        /*026c*/ 	.byte	0x04, 0x1e
        /*026e*/ 	.short	(.L_41 - .L_40)
.L_40:
        /*0270*/ 	.word	0x00000000


	//----- nvinfo : EIATTR_CBANK_PARAM_SIZE
	.align		4
.L_41:
        /*0274*/ 	.byte	0x03, 0x19
        /*0276*/ 	.short	0x0470


	//----- nvinfo : EIATTR_PARAM_CBANK
	.align		4
        /*0278*/ 	.byte	0x04, 0x0a
        /*027a*/ 	.short	(.L_43 - .L_42)
	.align		4
.L_42:
        /*027c*/ 	.word	index@(.nv.constant0._ZN7cutlass13device_kernelINS_4gemm6kernel13GemmUniversalIN4cute5tupleIJiiiiEEENS1_10collective13CollectiveMmaINS1_34MainloopSm90TmaGmmaWarpSpecializedILi4ENS5_IJNS4_1CILi1EEESB_SB_EEENS1_35KernelTmaWarpSpecializedCooperativeEEENS5_IJNSA_ILi192EEENSA_ILi32EEENSA_ILi256EEEEEEaNS5_IJlSB_lEEEaSJ_NS4_8TiledMMAINS4_8MMA_AtomIJNS4_4SM904GMMA26MMA_64x32x32_S32S8S8_SS_TNEEEENS4_6LayoutINS5_IJNSA_ILi2EEESB_SB_EEENS5_IJSB_NSA_ILi0EEEST_EEEEENS5_IJNS4_10UnderscoreESW_SW_EEEEENS4_13SM90_TMA_LOADENS4_14ComposedLayoutINS4_7SwizzleILi3ELi4ELi3EEENS4_18smem_ptr_flag_bitsILi8EEENSQ_INS5_IJNSA_ILi8EEENSA_ILi128EEEEEENS5_IJS16_SB_EEEEEEEvNS4_8identityESZ_S1A_vS1B_EENS_8epilogue10collective6detail29Sm90TmaWarpSpecializedAdapterINS1E_15DefaultEpilogueIaSJ_SJ_NS1D_6thread17LinearCombinationIaLi1EiiLNS1I_9ScaleType4KindE0ELNS_15FloatRoundStyleE2EaEENS1_15EpilogueDefaultEEEEEvvEEEEvNT_6ParamsE)
        /*0280*/ 	.short	0x0210
        /*0282*/ 	.short	0x0470


	//----- nvinfo : EIATTR_SW_WAR
	.align		4
.L_43:
        /*0284*/ 	.byte	0x04, 0x36
        /*0286*/ 	.short	(.L_45 - .L_44)
.L_44:
        /*0288*/ 	.word	0x00000008
.L_45:


//--------------------- .nv.callgraph             --------------------------
	.section	.nv.callgraph,"",@"SHT_CUDA_CALLGRAPH"
	.align	4
	.sectionentsize	8
	.align		4
        /*0000*/ 	.word	0x00000000
	.align		4
        /*0004*/ 	.word	0xffffffff
	.align		4
        /*0008*/ 	.word	index@(_ZN7cutlass13device_kernelINS_4gemm6kernel13GemmUniversalIN4cute5tupleIJiiiiEEENS1_10collective13CollectiveMmaINS1_34MainloopSm90TmaGmmaWarpSpecializedILi4ENS5_IJNS4_1CILi1EEESB_SB_EEENS1_35KernelTmaWarpSpecializedCooperativeEEENS5_IJNSA_ILi192EEENSA_ILi32EEENSA_ILi256EEEEEEaNS5_IJlSB_lEEEaSJ_NS4_8TiledMMAINS4_8MMA_AtomIJNS4_4SM904GMMA26MMA_64x32x32_S32S8S8_SS_TNEEEENS4_6LayoutINS5_IJNSA_ILi2EEESB_SB_EEENS5_IJSB_NSA_ILi0EEEST_EEEEENS5_IJNS4_10UnderscoreESW_SW_EEEEENS4_13SM90_TMA_LOADENS4_14ComposedLayoutINS4_7SwizzleILi3ELi4ELi3EEENS4_18smem_ptr_flag_bitsILi8EEENSQ_INS5_IJNSA_ILi8EEENSA_ILi128EEEEEENS5_IJS16_SB_EEEEEEEvNS4_8identityESZ_S1A_vS1B_EENS_8epilogue10collective6detail29Sm90TmaWarpSpecializedAdapterINS1E_15DefaultEpilogueIaSJ_SJ_NS1D_6thread17LinearCombinationIaLi1EiiLNS1I_9ScaleType4KindE0ELNS_15FloatRoundStyleE2EaEENS1_15EpilogueDefaultEEEEEvvEEEEvNT_6ParamsE)
	.align		4
        /*000c*/ 	.word	index@(__assertfail)
	.align		4
        /*0010*/ 	.word	0x00000000
	.align		4
        /*0014*/ 	.word	0xfffffffe
	.align		4
        /*0018*/ 	.word	0x00000000
	.align		4
        /*001c*/ 	.word	0xfffffffd
	.align		4
        /*0020*/ 	.word	0x00000000
	.align		4
        /*0024*/ 	.word	0xfffffffc


//--------------------- .nv.constant4             --------------------------
	.section	.nv.constant4,"a",@progbits
	.align	8
	.align		8
.nv.constant4:
        /*0000*/ 	.dword	__assertfail
	.align		8
        /*0008*/ 	.dword	__unnamed_1
	.align		8
        /*0010*/ 	.dword	_ZN40_INTERNAL_9124f401_4_k_cu_319cb051_152534cuda3std3__45__cpo5beginE
	.align		8
        /*0018*/ 	.dword	_ZN40_INTERNAL_9124f401_4_k_cu_319cb051_152534cuda3std3__45__cpo3endE
	.align		8
        /*0020*/ 	.dword	_ZN40_INTERNAL_9124f401_4_k_cu_319cb051_152534cuda3std3__45__cpo6cbeginE
	.align		8
        /*0028*/ 	.dword	_ZN40_INTERNAL_9124f401_4_k_cu_319cb051_152534cuda3std3__45__cpo4cendE
	.align		8
        /*0030*/ 	.dword	_ZN40_INTERNAL_9124f401_4_k_cu_319cb051_152534cuda3std3__442_GLOBAL__N__9124f401_4_k_cu_319cb051_152536ignoreE
	.align		8
        /*0038*/ 	.dword	_ZN40_INTERNAL_9124f401_4_k_cu_319cb051_152534cuda3std3__419piecewise_constructE
	.align		8
        /*0040*/ 	.dword	_ZN40_INTERNAL_9124f401_4_k_cu_319cb051_152534cuda3std3__48in_placeE
	.align		8
        /*0048*/ 	.dword	_ZN40_INTERNAL_9124f401_4_k_cu_319cb051_152534cuda3std6ranges3__45__cpo4swapE
	.align		8
        /*0050*/ 	.dword	_ZN40_INTERNAL_9124f401_4_k_cu_319cb051_152534cuda3std6ranges3__45__cpo9iter_moveE
	.align		8
        /*0058*/ 	.dword	_ZN40_INTERNAL_9124f401_4_k_cu_319cb051_152534cute7productE
	.align		8
        /*0060*/ 	.dword	_ZN40_INTERNAL_9124f401_4_k_cu_319cb051_152534cute1_E
	.align		8
        /*0068*/ 	.dword	$str$22
	.align		8
        /*0070*/ 	.dword	$str$23


//--------------------- .text._ZN7cutlass13device_kernelINS_4gemm6kernel13GemmUniversalIN4cute5tupleIJiiiiEEENS1_10collective13CollectiveMmaINS1_34MainloopSm90TmaGmmaWarpSpecializedILi4ENS5_IJNS4_1CILi1EEESB_SB_EEENS1_35KernelTmaWarpSpecializedCooperativeEEENS5_IJNSA_ILi192EEENSA_ILi32EEENSA_ILi256EEEEEEaNS5_IJlSB_lEEEaSJ_NS4_8TiledMMAINS4_8MMA_AtomIJNS4_4SM904GMMA26MMA_64x32x32_S32S8S8_SS_TNEEEENS4_6LayoutINS5_IJNSA_ILi2EEESB_SB_EEENS5_IJSB_NSA_ILi0EEEST_EEEEENS5_IJNS4_10UnderscoreESW_SW_EEEEENS4_13SM90_TMA_LOADENS4_14ComposedLayoutINS4_7SwizzleILi3ELi4ELi3EEENS4_18smem_ptr_flag_bitsILi8EEENSQ_INS5_IJNSA_ILi8EEENSA_ILi128EEEEEENS5_IJS16_SB_EEEEEEEvNS4_8identityESZ_S1A_vS1B_EENS_8epilogue10collective6detail29Sm90TmaWarpSpecializedAdapterINS1E_15DefaultEpilogueIaSJ_SJ_NS1D_6thread17LinearCombinationIaLi1EiiLNS1I_9ScaleType4KindE0ELNS_15FloatRoundStyleE2EaEENS1_15EpilogueDefaultEEEEEvvEEEEvNT_6ParamsE --------------------------
	.section	.text._ZN7cutlass13device_kernelINS_4gemm6kernel13GemmUniversalIN4cute5tupleIJiiiiEEENS1_10collective13CollectiveMmaINS1_34MainloopSm90TmaGmmaWarpSpecializedILi4ENS5_IJNS4_1CILi1EEESB_SB_EEENS1_35KernelTmaWarpSpecializedCooperativeEEENS5_IJNSA_ILi192EEENSA_ILi32EEENSA_ILi256EEEEEEaNS5_IJlSB_lEEEaSJ_NS4_8TiledMMAINS4_8MMA_AtomIJNS4_4SM904GMMA26MMA_64x32x32_S32S8S8_SS_TNEEEENS4_6LayoutINS5_IJNSA_ILi2EEESB_SB_EEENS5_IJSB_NSA_ILi0EEEST_EEEEENS5_IJNS4_10UnderscoreESW_SW_EEEEENS4_13SM90_TMA_LOADENS4_14ComposedLayoutINS4_7SwizzleILi3ELi4ELi3EEENS4_18smem_ptr_flag_bitsILi8EEENSQ_INS5_IJNSA_ILi8EEENSA_ILi128EEEEEENS5_IJS16_SB_EEEEEEEvNS4_8identityESZ_S1A_vS1B_EENS_8epilogue10collective6detail29Sm90TmaWarpSpecializedAdapterINS1E_15DefaultEpilogueIaSJ_SJ_NS1D_6thread17LinearCombinationIaLi1EiiLNS1I_9ScaleType4KindE0ELNS_15FloatRoundStyleE2EaEENS1_15EpilogueDefaultEEEEEvvEEEEvNT_6ParamsE,"ax",@progbits
	.align	128
.text._ZN7cutlass13device_kernelINS_4gemm6kernel13GemmUniversalIN4cute5tupleIJiiiiEEENS1_10collective13CollectiveMmaINS1_34MainloopSm90TmaGmmaWarpSpecializedILi4ENS5_IJNS4_1CILi1EEESB_SB_EEENS1_35KernelTmaWarpSpecializedCooperativeEEENS5_IJNSA_ILi192EEENSA_ILi32EEENSA_ILi256EEEEEEaNS5_IJlSB_lEEEaSJ_NS4_8TiledMMAINS4_8MMA_AtomIJNS4_4SM904GMMA26MMA_64x32x32_S32S8S8_SS_TNEEEENS4_6LayoutINS5_IJNSA_ILi2EEESB_SB_EEENS5_IJSB_NSA_ILi0EEEST_EEEEENS5_IJNS4_10UnderscoreESW_SW_EEEEENS4_13SM90_TMA_LOADENS4_14ComposedLayoutINS4_7SwizzleILi3ELi4ELi3EEENS4_18smem_ptr_flag_bitsILi8EEENSQ_INS5_IJNSA_ILi8EEENSA_ILi128EEEEEENS5_IJS16_SB_EEEEEEEvNS4_8identityESZ_S1A_vS1B_EENS_8epilogue10collective6detail29Sm90TmaWarpSpecializedAdapterINS1E_15DefaultEpilogueIaSJ_SJ_NS1D_6thread17LinearCombinationIaLi1EiiLNS1I_9ScaleType4KindE0ELNS_15FloatRoundStyleE2EaEENS1_15EpilogueDefaultEEEEEvvEEEEvNT_6ParamsE:
        .type           _ZN7cutlass13device_kernelINS_4gemm6kernel13GemmUniversalIN4cute5tupleIJiiiiEEENS1_10collective13CollectiveMmaINS1_34MainloopSm90TmaGmmaWarpSpecializedILi4ENS5_IJNS4_1CILi1EEESB_SB_EEENS1_35KernelTmaWarpSpecializedCooperativeEEENS5_IJNSA_ILi192EEENSA_ILi32EEENSA_ILi256EEEEEEaNS5_IJlSB_lEEEaSJ_NS4_8TiledMMAINS4_8MMA_AtomIJNS4_4SM904GMMA26MMA_64x32x32_S32S8S8_SS_TNEEEENS4_6LayoutINS5_IJNSA_ILi2EEESB_SB_EEENS5_IJSB_NSA_ILi0EEEST_EEEEENS5_IJNS4_10UnderscoreESW_SW_EEEEENS4_13SM90_TMA_LOADENS4_14ComposedLayoutINS4_7SwizzleILi3ELi4ELi3EEENS4_18smem_ptr_flag_bitsILi8EEENSQ_INS5_IJNSA_ILi8EEENSA_ILi128EEEEEENS5_IJS16_SB_EEEEEEEvNS4_8identityESZ_S1A_vS1B_EENS_8epilogue10collective6detail29Sm90TmaWarpSpecializedAdapterINS1E_15DefaultEpilogueIaSJ_SJ_NS1D_6thread17LinearCombinationIaLi1EiiLNS1I_9ScaleType4KindE0ELNS_15FloatRoundStyleE2EaEENS1_15EpilogueDefaultEEEEEvvEEEEvNT_6ParamsE,@function
        .size           _ZN7cutlass13device_kernelINS_4gemm6kernel13GemmUniversalIN4cute5tupleIJiiiiEEENS1_10collective13CollectiveMmaINS1_34MainloopSm90TmaGmmaWarpSpecializedILi4ENS5_IJNS4_1CILi1EEESB_SB_EEENS1_35KernelTmaWarpSpecializedCooperativeEEENS5_IJNSA_ILi192EEENSA_ILi32EEENSA_ILi256EEEEEEaNS5_IJlSB_lEEEaSJ_NS4_8TiledMMAINS4_8MMA_AtomIJNS4_4SM904GMMA26MMA_64x32x32_S32S8S8_SS_TNEEEENS4_6LayoutINS5_IJNSA_ILi2EEESB_SB_EEENS5_IJSB_NSA_ILi0EEEST_EEEEENS5_IJNS4_10UnderscoreESW_SW_EEEEENS4_13SM90_TMA_LOADENS4_14ComposedLayoutINS4_7SwizzleILi3ELi4ELi3EEENS4_18smem_ptr_flag_bitsILi8EEENSQ_INS5_IJNSA_ILi8EEENSA_ILi128EEEEEENS5_IJS16_SB_EEEEEEEvNS4_8identityESZ_S1A_vS1B_EENS_8epilogue10collective6detail29Sm90TmaWarpSpecializedAdapterINS1E_15DefaultEpilogueIaSJ_SJ_NS1D_6thread17LinearCombinationIaLi1EiiLNS1I_9ScaleType4KindE0ELNS_15FloatRoundStyleE2EaEENS1_15EpilogueDefaultEEEEEvvEEEEvNT_6ParamsE,(.L_x_134 - _ZN7cutlass13device_kernelINS_4gemm6kernel13GemmUniversalIN4cute5tupleIJiiiiEEENS1_10collective13CollectiveMmaINS1_34MainloopSm90TmaGmmaWarpSpecializedILi4ENS5_IJNS4_1CILi1EEESB_SB_EEENS1_35KernelTmaWarpSpecializedCooperativeEEENS5_IJNSA_ILi192EEENSA_ILi32EEENSA_ILi256EEEEEEaNS5_IJlSB_lEEEaSJ_NS4_8TiledMMAINS4_8MMA_AtomIJNS4_4SM904GMMA26MMA_64x32x32_S32S8S8_SS_TNEEEENS4_6LayoutINS5_IJNSA_ILi2EEESB_SB_EEENS5_IJSB_NSA_ILi0EEEST_EEEEENS5_IJNS4_10UnderscoreESW_SW_EEEEENS4_13SM90_TMA_LOADENS4_14ComposedLayoutINS4_7SwizzleILi3ELi4ELi3EEENS4_18smem_ptr_flag_bitsILi8EEENSQ_INS5_IJNSA_ILi8EEENSA_ILi128EEEEEENS5_IJS16_SB_EEEEEEEvNS4_8identityESZ_S1A_vS1B_EENS_8epilogue10collective6detail29Sm90TmaWarpSpecializedAdapterINS1E_15DefaultEpilogueIaSJ_SJ_NS1D_6thread17LinearCombinationIaLi1EiiLNS1I_9ScaleType4KindE0ELNS_15FloatRoundStyleE2EaEENS1_15EpilogueDefaultEEEEEvvEEEEvNT_6ParamsE)
        .other          _ZN7cutlass13device_kernelINS_4gemm6kernel13GemmUniversalIN4cute5tupleIJiiiiEEENS1_10collective13CollectiveMmaINS1_34MainloopSm90TmaGmmaWarpSpecializedILi4ENS5_IJNS4_1CILi1EEESB_SB_EEENS1_35KernelTmaWarpSpecializedCooperativeEEENS5_IJNSA_ILi192EEENSA_ILi32EEENSA_ILi256EEEEEEaNS5_IJlSB_lEEEaSJ_NS4_8TiledMMAINS4_8MMA_AtomIJNS4_4SM904GMMA26MMA_64x32x32_S32S8S8_SS_TNEEEENS4_6LayoutINS5_IJNSA_ILi2EEESB_SB_EEENS5_IJSB_NSA_ILi0EEEST_EEEEENS5_IJNS4_10UnderscoreESW_SW_EEEEENS4_13SM90_TMA_LOADENS4_14ComposedLayoutINS4_7SwizzleILi3ELi4ELi3EEENS4_18smem_ptr_flag_bitsILi8EEENSQ_INS5_IJNSA_ILi8EEENSA_ILi128EEEEEENS5_IJS16_SB_EEEEEEEvNS4_8identityESZ_S1A_vS1B_EENS_8epilogue10collective6detail29Sm90TmaWarpSpecializedAdapterINS1E_15DefaultEpilogueIaSJ_SJ_NS1D_6thread17LinearCombinationIaLi1EiiLNS1I_9ScaleType4KindE0ELNS_15FloatRoundStyleE2EaEENS1_15EpilogueDefaultEEEEEvvEEEEvNT_6ParamsE,@"STO_CUDA_ENTRY STV_DEFAULT"
_ZN7cutlass13device_kernelINS_4gemm6kernel13GemmUniversalIN4cute5tupleIJiiiiEEENS1_10collective13CollectiveMmaINS1_34MainloopSm90TmaGmmaWarpSpecializedILi4ENS5_IJNS4_1CILi1EEESB_SB_EEENS1_35KernelTmaWarpSpecializedCooperativeEEENS5_IJNSA_ILi192EEENSA_ILi32EEENSA_ILi256EEEEEEaNS5_IJlSB_lEEEaSJ_NS4_8TiledMMAINS4_8MMA_AtomIJNS4_4SM904GMMA26MMA_64x32x32_S32S8S8_SS_TNEEEENS4_6LayoutINS5_IJNSA_ILi2EEESB_SB_EEENS5_IJSB_NSA_ILi0EEEST_EEEEENS5_IJNS4_10UnderscoreESW_SW_EEEEENS4_13SM90_TMA_LOADENS4_14ComposedLayoutINS4_7SwizzleILi3ELi4ELi3EEENS4_18smem_ptr_flag_bitsILi8EEENSQ_INS5_IJNSA_ILi8EEENSA_ILi128EEEEEENS5_IJS16_SB_EEEEEEEvNS4_8identityESZ_S1A_vS1B_EENS_8epilogue10collective6detail29Sm90TmaWarpSpecializedAdapterINS1E_15DefaultEpilogueIaSJ_SJ_NS1D_6thread17LinearCombinationIaLi1EiiLNS1I_9ScaleType4KindE0ELNS_15FloatRoundStyleE2EaEENS1_15EpilogueDefaultEEEEEvvEEEEvNT_6ParamsE:
[----:B------:R-:W0:Y:S01]  /*0000*/  LDC R1, c[0x0][0x28] ;  /* 0x00000a00ff017b82 */ /* 0x000e220000000800 */
[----:B------:R-:W1:Y:S01]  /*0010*/  S2R R18, SR_TID.X ;  /* 0x0000000000127919 */ /* 0x000e620000002100 */
[----:B------:R-:W-:Y:S01]  /*0020*/  ELECT P0, URZ, PT ;  /* 0x00000000003f782f */ /* 0x000fe20003800000 */
[----:B------:R-:W-:Y:S01]  /*0030*/  BSSY B0, `(.L_x_0) ;  /* 0x000000f000007945 */ /* 0x000fe20003800000 */
[--C-:B-1----:R-:W-:Y:S02]  /*0040*/  SHF.R.U32.HI R0, RZ, 0x5, R18.reuse ;  /* 0x00000005ff007819 */ /* 0x102fe40000011612 */
[----:B------:R-:W-:-:S03]  /*0050*/  SHF.R.U32.HI R2, RZ, 0x7, R18 ;  /* 0x00000007ff027819 */ /* 0x000fc60000011612 */
[----:B------:R-:W1:Y:S04]  /*0060*/  SHFL.IDX PT, R5, R0, RZ, 0x1f ;  /* 0x00001fff00057589 */ /* 0x000e6800000e0000 */
[----:B------:R2:W3:Y:S01]  /*0070*/  SHFL.IDX PT, R8, R2, RZ, 0x1f ;  /* 0x00001fff02087589 */ /* 0x0004e200000e0000 */
[----:B-1----:R-:W-:-:S13]  /*0080*/  ISETP.NE.OR P0, PT, R5, RZ, !P0 ;  /* 0x000000ff0500720c */ /* 0x002fda0004705670 */
[----:B0-23--:R-:W-:Y:S05]  /*0090*/  @P0 BRA `(.L_x_1) ;  /* 0x0000000000200947 */ /* 0x00dfea0003800000 */
[----:B------:R-:W-:Y:S02]  /*00a0*/  ULDC.64 UR4, c[0x0][0x198] ;  /* 0x0000660000047ab9 */ /* 0x000fe40000000a00 */
[----:B------:R-:W-:Y:S02]  /*00b0*/  UIADD3 UR6, UP0, UR4, 0xf0, URZ ;  /* 0x000000f004067890 */ /* 0x000fe4000ff1e03f */
[----:B------:R-:W-:Y:S02]  /*00c0*/  UIADD3 UR4, UP1, UR4, 0x1f0, URZ ;  /* 0x000001f004047890 */ /* 0x000fe4000ff3e03f */
[----:B------:R-:W-:Y:S02]  /*00d0*/  UIADD3.X UR7, URZ, UR5, URZ, UP0, !UPT ;  /* 0x000000053f077290 */ /* 0x000fe400087fe43f */
[----:B------:R-:W-:-:S07]  /*00e0*/  UIADD3.X UR5, URZ, UR5, URZ, UP1, !UPT ;  /* 0x000000053f057290 */ /* 0x000fce0008ffe43f */
[----:B------:R0:W-:Y:S02]  /*00f0*/  UTMACCTL.PF [UR6] ;  /* 0x00000000060079b9 */ /* 0x0001e40008040000 */
[----:B------:R0:W-:Y:S02]  /*0100*/  UTMACCTL.PF [UR4] ;  /* 0x00000000040079b9 */ /* 0x0001e40008040000 */
[----:B0-----:R-:W-:Y:S01]  /*0110*/  NOP ;  /* 0x0000000000007918 */ /* 0x001fe20000000000 */
.L_x_1:
[----:B------:R-:W-:Y:S05]  /*0120*/  BSYNC B0 ;  /* 0x0000000000007941 */ /* 0x000fea0003800000 */
.L_x_0:
[----:B------:R-:W0:Y:S02]  /*0130*/  SHFL.IDX PT, R2, R0, RZ, 0x1f ;  /* 0x00001fff00027589 */ /* 0x000e2400000e0000 */
[----:B0-----:R-:W-:-:S13]  /*0140*/  ISETP.NE.AND P0, PT, R2, RZ, PT ;  /* 0x000000ff0200720c */ /* 0x001fda0003f05270 */
[----:B------:R-:W-:Y:S05]  /*0150*/  @P0 BRA `(.L_x_2) ;  /* 0x0000000000580947 */ /* 0x000fea0003800000 */
[----:B------:R-:W0:Y:S01]  /*0160*/  S2UR UR8, SR_CgaCtaId ;  /* 0x00000000000879c3 */ /* 0x000e220000008800 */
[----:B------:R-:W-:Y:S01]  /*0170*/  UMOV UR4, 0x400 ;  /* 0x0000040000047882 */ /* 0x000fe20000000000 */
[----:B------:R-:W-:Y:S01]  /*0180*/  UMOV UR5, 0x1 ;  /* 0x0000000100057882 */ /* 0x000fe20000000000 */
[----:B------:R-:W-:Y:S01]  /*0190*/  UMOV UR6, 0x100 ;  /* 0x0000010000067882 */ /* 0x000fe20000000000 */
[----:B------:R-:W-:Y:S01]  /*01a0*/  ELECT P0, URZ, PT ;  /* 0x00000000003f782f */ /* 0x000fe20003800000 */
[----:B------:R-:W-:-:S04]  /*01b0*/  UIADD3 UR6, -UR6, 0x100000, URZ ;  /* 0x0010000006067890 */ /* 0x000fc8000fffe13f */
[----:B------:R-:W-:Y:S02]  /*01c0*/  USHF.L.U32 UR7, UR6, 0xb, URZ ;  /* 0x0000000b06077899 */ /* 0x000fe4000800063f */
[----:B------:R-:W-:Y:S02]  /*01d0*/  USHF.L.U32 UR6, UR6, 0x1, URZ ;  /* 0x0000000106067899 */ /* 0x000fe4000800063f */
[----:B0-----:R-:W-:Y:S02]  /*01e0*/  ULEA UR8, UR8, UR4, 0x18 ;  /* 0x0000000408087291 */ /* 0x001fe4000f8ec03f */
[----:B------:R-:W-:-:S04]  /*01f0*/  UIADD3 UR4, -UR5, 0x100000, URZ ;  /* 0x0010000005047890 */ /* 0x000fc8000fffe13f */
[----:B------:R-:W-:Y:S02]  /*0200*/  USHF.L.U32 UR5, UR4, 0xb, URZ ;  /* 0x0000000b04057899 */ /* 0x000fe4000800063f */
[----:B------:R-:W-:Y:S01]  /*0210*/  USHF.L.U32 UR4, UR4, 0x1, URZ ;  /* 0x0000000104047899 */ /* 0x000fe2000800063f */
[----:B------:R-:W0:Y:S11]  /*0220*/  FENCE.VIEW.ASYNC.S ;  /* 0x00000000000073c6 */ /* 0x000e360000000000 */
[----:B0-----:R0:W1:Y:S01]  /*0230*/  SYNCS.EXCH.64 URZ, [UR8], UR4 ;  /* 0x00000004083f75b2 */ /* 0x0010620008000100 */
[----:B------:R0:W2:Y:S01]  /*0240*/  SYNCS.EXCH.64 URZ, [UR8+0x20], UR6 ;  /* 0x00002006083f75b2 */ /* 0x0000a20008000100 */
[----:B------:R0:W3:Y:S01]  /*0250*/  SYNCS.EXCH.64 URZ, [UR8+0x8], UR4 ;  /* 0x00000804083f75b2 */ /* 0x0000e20008000100 */
[----:B------:R0:W4:Y:S01]  /*0260*/  SYNCS.EXCH.64 URZ, [UR8+0x28], UR6 ;  /* 0x00002806083f75b2 */ /* 0x0001220008000100 */
[----:B------:R0:W0:Y:S01]  /*0270*/  SYNCS.EXCH.64 URZ, [UR8+0x10], UR4 ;  /* 0x00001004083f75b2 */ /* 0x0000220008000100 */
[----:B------:R0:W0:Y:S01]  /*0280*/  SYNCS.EXCH.64 URZ, [UR8+0x30], UR6 ;  /* 0x00003006083f75b2 */ /* 0x0000220008000100 */
[----:B------:R0:W0:Y:S01]  /*0290*/  SYNCS.EXCH.64 URZ, [UR8+0x18], UR4 ;  /* 0x00001804083f75b2 */ /* 0x0000220008000100 */
[----:B------:R0:W0:Y:S01]  /*02a0*/  SYNCS.EXCH.64 URZ, [UR8+0x38], UR6 ;  /* 0x00003806083f75b2 */ /* 0x0000220008000100 */
[----:B------:R-:W-:Y:S01]  /*02b0*/  NOP ;  /* 0x0000000000007918 */ /* 0x000fe20000000000 */
.L_x_2:
[----:B------:R-:W5:Y:S01]  /*02c0*/  SHFL.IDX PT, R0, R0, RZ, 0x1f ;  /* 0x00001fff00007589 */ /* 0x000f6200000e0000 */
[----:B------:R-:W-:Y:S01]  /*02d0*/  ELECT P0, URZ, PT ;  /* 0x00000000003f782f */ /* 0x000fe20003800000 */
[----:B------:R-:W1:Y:S01]  /*02e0*/  LDC R2, c[0x0][0x65c] ;  /* 0x00019700ff027b82 */ /* 0x000e620000000800 */
[----:B------:R-:W-:Y:S01]  /*02f0*/  SHF.R.S32.HI R6, RZ, 0x1f, R5 ;  /* 0x0000001fff067819 */ /* 0x000fe20000011405 */
[----:B------:R-:W2:Y:S01]  /*0300*/  S2R R3, SR_CTAID.Y ;  /* 0x0000000000037919 */ /* 0x000ea20000002600 */
[----:B0-----:R-:W-:Y:S01]  /*0310*/  UMOV UR4, 0x20 ;  /* 0x0000002000047882 */ /* 0x001fe20000000000 */
[----:B------:R-:W-:Y:S01]  /*0320*/  ISETP.NE.AND P2, PT, R8, RZ, PT ;  /* 0x000000ff0800720c */ /* 0x000fe20003f45270 */
[----:B------:R-:W-:Y:S01]  /*0330*/  NOP ;  /* 0x0000000000007918 */ /* 0x000fe20000000000 */
[----:B------:R-:W0:Y:S01]  /*0340*/  S2R R4, SR_CTAID.X ;  /* 0x0000000000047919 */ /* 0x000e220000002500 */
[----:B------:R-:W-:Y:S01]  /*0350*/  LEA.HI R6, R6, R5, RZ, 0x2 ;  /* 0x0000000506067211 */ /* 0x000fe200078f10ff */
[----:B------:R-:W-:Y:S01]  /*0360*/  NOP ;  /* 0x0000000000007918 */ /* 0x000fe20000000000 */
[----:B-----5:R-:W-:-:S02]  /*0370*/  ISETP.NE.OR P0, PT, R0, RZ, !P0 ;  /* 0x000000ff0000720c */ /* 0x020fc40004705670 */
[----:B-1----:R-:W-:-:S04]  /*0380*/  ISETP.NE.AND P3, PT, R2, 0x1, PT ;  /* 0x000000010200780c */ /* 0x002fc80003f65270 */
[----:B------:R-:W-:Y:S02]  /*0390*/  P2R R0, PR, RZ, 0x8 ;  /* 0x00000008ff007803 */ /* 0x000fe40000000000 */
[----:B------:R-:W-:-:S05]  /*03a0*/  LOP3.LUT R0, R6, 0xfffffffc, RZ, 0xc0, !PT ;  /* 0xfffffffc06007812 */ /* 0x000fca00078ec0ff */
[----:B------:R-:W-:Y:S01]  /*03b0*/  VOTEU.ALL UP0, P0 ;  /* 0x00000000003f7886 */ /* 0x000fe20000000000 */
[----:B------:R-:W-:Y:S01]  /*03c0*/  IMAD.IADD R0, R5, 0x1, -R0 ;  /* 0x0000000105007824 */ /* 0x000fe200078e0a00 */
[----:B------:R-:W0:Y:S01]  /*03d0*/  @P3 LDC R17, c[0x0][0x10] ;  /* 0x00000400ff113b82 */ /* 0x000e220000000800 */
[----:B------:R-:W-:Y:S01]  /*03e0*/  VOTEU.ALL UP1, P0 ;  /* 0x00000000003f7886 */ /* 0x000fe20000020000 */
[----:B--2---:R-:W-:Y:S01]  /*03f0*/  @P3 IMAD.MOV.U32 R6, RZ, RZ, R3 ;  /* 0x000000ffff063224 */ /* 0x004fe200078e0003 */
[----:B------:R-:W-:Y:S01]  /*0400*/  @!UP0 UMOV UR6, 0x400 ;  /* 0x0000040000068882 */ /* 0x000fe20000000000 */
[----:B------:R-:W-:-:S04]  /*0410*/  @!UP0 UIADD3 UR4, -UR4, 0x100000, URZ ;  /* 0x0010000004048890 */ /* 0x000fc8000fffe13f */
[----:B------:R-:W-:Y:S02]  /*0420*/  @!UP0 USHF.L.U32 UR5, UR4, 0xb, URZ ;  /* 0x0000000b04058899 */ /* 0x000fe4000800063f */
[----:B------:R-:W-:Y:S01]  /*0430*/  @!UP0 USHF.L.U32 UR4, UR4, 0x1, URZ ;  /* 0x0000000104048899 */ /* 0x000fe2000800063f */
[----:B------:R-:W-:Y:S02]  /*0440*/  @P3 IMAD.MOV.U32 R7, RZ, RZ, RZ ;  /* 0x000000ffff073224 */ /* 0x000fe400078e00ff */
[----:B------:R-:W-:Y:S01]  /*0450*/  IMAD.MOV.U32 R5, RZ, RZ, RZ ;  /* 0x000000ffff057224 */ /* 0x000fe200078e00ff */
[----:B------:R-:W1:Y:S01]  /*0460*/  @!UP0 S2UR UR7, SR_CgaCtaId ;  /* 0x00000000000789c3 */ /* 0x000e620000008800 */
[----:B------:R-:W-:-:S07]  /*0470*/  @P3 IMAD.MOV.U32 R11, RZ, RZ, RZ ;  /* 0x000000ffff0b3224 */ /* 0x000fce00078e00ff */
[----:B------:R-:W2:Y:S01]  /*0480*/  @!P3 LDC R9, c[0x0][0xc] ;  /* 0x00000300ff09bb82 */ /* 0x000ea20000000800 */
[----:B0-----:R-:W-:-:S04]  /*0490*/  @P3 IMAD.WIDE.U32 R16, R4, R17, R6 ;  /* 0x0000001104103225 */ /* 0x001fc800078e0006 */
[----:B------:R-:W-:Y:S01]  /*04a0*/  @P3 IMAD.IADD R17, R17, 0x1, R11 ;  /* 0x0000000111113824 */ /* 0x000fe200078e020b */
[----:B-1----:R-:W-:Y:S01]  /*04b0*/  @!UP0 ULEA UR6, UR7, UR6, 0x18 ;  /* 0x0000000607068291 */ /* 0x002fe2000f8ec03f */
[----:B------:R-:W-:Y:S01]  /*04c0*/  VOTEU.ALL UP0, P0 ;  /* 0x00000000003f7886 */ /* 0x000fe20000000000 */
[----:B------:R-:W-:-:S04]  /*04d0*/  ISETP.NE.AND P0, PT, R0, 0x3, PT ;  /* 0x000000030000780c */ /* 0x000fc80003f05270 */
[----:B------:R-:W-:Y:S01]  /*04e0*/  ISETP.EQ.OR P0, PT, R0, RZ, !P0 ;  /* 0x000000ff0000720c */ /* 0x000fe20004702670 */
[----:B--2---:R-:W-:-:S03]  /*04f0*/  @!P3 IMAD.WIDE.U32 R6, R9, R3, R4 ;  /* 0x000000030906b225 */ /* 0x004fc600078e0004 */
[C---:B------:R-:W-:Y:S01]  /*0500*/  ISETP.EQ.AND P0, PT, R8.reuse, RZ, P0 ;  /* 0x000000ff0800720c */ /* 0x040fe20000702270 */
[----:B------:R-:W-:Y:S01]  /*0510*/  VIADD R8, R8, 0xffffffff ;  /* 0xffffffff08087836 */ /* 0x000fe20000000000 */
[----:B------:R-:W0:Y:S02]  /*0520*/  FENCE.VIEW.ASYNC.S ;  /* 0x00000000000073c6 */ /* 0x000e240000000000 */
[----:B0-----:R0:W3:Y:S01]  /*0530*/  @!UP0 SYNCS.EXCH.64 URZ, [UR6+0x50], UR4 ;  /* 0x00005004063f85b2 */ /* 0x0010e20008000100 */
[----:B------:R-:W-:Y:S01]  /*0540*/  @!P3 IMAD.MOV.U32 R16, RZ, RZ, R6 ;  /* 0x000000ffff10b224 */ /* 0x000fe200078e0006 */
[----:B------:R-:W-:Y:S01]  /*0550*/  SEL R19, RZ, 0x1, !P0 ;  /* 0x00000001ff137807 */ /* 0x000fe20004000000 */
[----:B------:R-:W-:Y:S01]  /*0560*/  @!P3 IMAD.MOV.U32 R17, RZ, RZ, R7 ;  /* 0x000000ffff11b224 */ /* 0x000fe200078e0007 */
[----:B------:R-:W-:-:S04]  /*0570*/  ISETP.GE.U32.AND P1, PT, R8, 0x2, PT ;  /* 0x000000020800780c */ /* 0x000fc80003f26070 */
[----:B------:R-:W-:Y:S01]  /*0580*/  SEL R19, R19, 0x2, P1 ;  /* 0x0000000213137807 */ /* 0x000fe20000800000 */
[----:B------:R0:W3:Y:S01]  /*0590*/  @!UP1 SYNCS.EXCH.64 URZ, [UR6+0x58], UR4 ;  /* 0x00005804063f95b2 */ /* 0x0000e20008000100 */
[----:B------:R-:W-:Y:S01]  /*05a0*/  NOP ;  /* 0x0000000000007918 */ /* 0x000fe20000000000 */
[----:B---34-:R-:W-:Y:S06]  /*05b0*/  BAR.SYNC.DEFER_BLOCKING 0x0 ;  /* 0x0000000000007b1d */ /* 0x018fec0000010000 */
[----:B------:R-:W-:Y:S05]  /*05c0*/  @!P2 BRA `(.L_x_3) ;  /* 0x0000004000e8a947 */ /* 0x000fea0003800000 */
[----:B------:R-:W-:-:S13]  /*05d0*/  ISETP.GT.U32.AND P0, PT, R8, 0x1, PT ;  /* 0x000000010800780c */ /* 0x000fda0003f04070 */
[----:B0-----:R-:W-:Y:S05]  /*05e0*/  @P0 EXIT ;  /* 0x000000000000094d */ /* 0x001fea0003800000 */
[----:B------:R-:W-:Y:S01]  /*05f0*/  ULDC.64 UR4, c[0x0][0x650] ;  /* 0x0001940000047ab9 */ /* 0x000fe20000000a00 */
[----:B------:R-:W-:Y:S01]  /*0600*/  PRMT R0, RZ, 0x7610, R0 ;  /* 0x00007610ff007816 */ /* 0x000fe20000000000 */
[----:B------:R-:W-:Y:S01]  /*0610*/  IMAD.MOV.U32 R59, RZ, RZ, -0x1 ;  /* 0xffffffffff3b7424 */ /* 0x000fe200078e00ff */
[----:B------:R-:W-:Y:S01]  /*0620*/  ISETP.GE.U32.AND P0, PT, R16, UR4, PT ;  /* 0x0000000410007c0c */ /* 0x000fe2000bf06070 */
[----:B------:R-:W-:Y:S02]  /*0630*/  IMAD.MOV.U32 R57, RZ, RZ, -0x1 ;  /* 0xffffffffff397424 */ /* 0x000fe400078e00ff */
[----:B------:R-:W-:Y:S01]  /*0640*/  IMAD.MOV.U32 R63, RZ, RZ, -0x1 ;  /* 0xffffffffff3f7424 */ /* 0x000fe200078e00ff */
[----:B------:R-:W-:-:S13]  /*0650*/  ISETP.GE.U32.AND.EX P0, PT, R17, UR5, PT, P0 ;  /* 0x0000000511007c0c */ /* 0x000fda000bf06100 */
[----:B------:R-:W-:Y:S05]  /*0660*/  @P0 BRA `(.L_x_4) ;  /* 0x0000000400540947 */ /* 0x000fea0003800000 */
[----:B------:R-:W0:Y:S01]  /*0670*/  LDC.64 R14, c[0x0][0x628] ;  /* 0x00018a00ff0e7b82 */ /* 0x000e220000000a00 */
[----:B------:R-:W-:Y:S02]  /*0680*/  IMAD.MOV.U32 R6, RZ, RZ, R16 ;  /* 0x000000ffff067224 */ /* 0x000fe400078e0010 */
[----:B------:R-:W-:-:S05]  /*0690*/  IMAD.MOV.U32 R7, RZ, RZ, R17 ;  /* 0x000000ffff077224 */ /* 0x000fca00078e0011 */
[----:B------:R-:W1:Y:S08]  /*06a0*/  LDC R0, c[0x0][0x630] ;  /* 0x00018c00ff007b82 */ /* 0x000e700000000800 */
[----:B------:R-:W2:Y:S01]  /*06b0*/  LDC.64 R20, c[0x0][0x620] ;  /* 0x00018800ff147b82 */ /* 0x000ea20000000a00 */
[----:B0-----:R-:W-:-:S04]  /*06c0*/  ISETP.NE.U32.AND P0, PT, R14, RZ, PT ;  /* 0x000000ff0e00720c */ /* 0x001fc80003f05070 */
[----:B------:R-:W-:-:S13]  /*06d0*/  ISETP.NE.AND.EX P0, PT, R15, RZ, PT, P0 ;  /* 0x000000ff0f00720c */ /* 0x000fda0003f05300 */
[----:B-12---:R-:W-:Y:S05]  /*06e0*/  @!P0 BRA `(.L_x_5) ;  /* 0x0000000000288947 */ /* 0x006fea0003800000 */
[----:B------:R-:W0:Y:S02]  /*06f0*/  LDC R11, c[0x0][0x634] ;  /* 0x00018d00ff0b7b82 */ /* 0x000e240000000800 */
[----:B0-----:R-:W-:-:S05]  /*0700*/  IADD3 R11, P0, R16, R11, RZ ;  /* 0x0000000b100b7210 */ /* 0x001fca0007f1e0ff */
[----:B------:R-:W-:-:S04]  /*0710*/  IMAD.X R13, RZ, RZ, R17, P0 ;  /* 0x000000ffff0d7224 */ /* 0x000fc800000e0611 */
[----:B------:R-:W-:-:S04]  /*0720*/  IMAD.WIDE.U32 R6, R13, R14, RZ ;  /* 0x0000000e0d067225 */ /* 0x000fc800078e00ff */
[----:B------:R-:W-:-:S04]  /*0730*/  IMAD.WIDE.U32 R8, P0, R11, R15, R6 ;  /* 0x0000000f0b087225 */ /* 0x000fc80007800006 */
[----:B------:R-:W-:-:S04]  /*0740*/  IMAD.WIDE.U32 R6, R11, R14, RZ ;  /* 0x0000000e0b067225 */ /* 0x000fc800078e00ff */
[----:B------:R-:W-:Y:S01]  /*0750*/  IMAD.X R11, RZ, RZ, RZ, P0 ;  /* 0x000000ffff0b7224 */ /* 0x000fe200000e06ff */
[----:B------:R-:W-:Y:S01]  /*0760*/  IADD3 RZ, P0, R7, R8, RZ ;  /* 0x0000000807ff7210 */ /* 0x000fe20007f1e0ff */
[----:B------:R-:W-:-:S04]  /*0770*/  IMAD.MOV.U32 R10, RZ, RZ, R9 ;  /* 0x000000ffff0a7224 */ /* 0x000fc800078e0009 */
[----:B------:R-:W-:-:S08]  /*0780*/  IMAD.WIDE.U32.X R6, R13, R15, R10, P0 ;  /* 0x0000000f0d067225 */ /* 0x000fd000000e040a */
.L_x_5:
[-CC-:B------:R-:W-:Y:S01]  /*0790*/  SHF.R.U64 R63, R6, R0.reuse, R7.reuse ;  /* 0x00000000063f7219 */ /* 0x180fe20000001207 */
[----:B------:R-:W0:Y:S01]  /*07a0*/  LDC R10, c[0x0][0x618] ;  /* 0x00018600ff0a7b82 */ /* 0x000e220000000800 */
[----:B------:R-:W-:Y:S01]  /*07b0*/  SHF.R.U32.HI R5, RZ, R0, R7 ;  /* 0x00000000ff057219 */ /* 0x000fe20000011607 */
[----:B------:R-:W-:Y:S01]  /*07c0*/  ULDC UR4, c[0x0][0x150] ;  /* 0x0000540000047ab9 */ /* 0x000fe20000000800 */
[----:B------:R-:W-:Y:S02]  /*07d0*/  IADD3 R9, P0, RZ, -R63, RZ ;  /* 0x8000003fff097210 */ /* 0x000fe40007f1e0ff */
[----:B------:R-:W-:-:S03]  /*07e0*/  I2FP.F32.U32 R0, R4 ;  /* 0x0000000400007245 */ /* 0x000fc60000201000 */
[----:B------:R-:W1:Y:S01]  /*07f0*/  LDC.64 R26, c[0x0][0x640] ;  /* 0x00019000ff1a7b82 */ /* 0x000e620000000a00 */
[----:B------:R-:W-:Y:S02]  /*0800*/  IMAD.X R11, RZ, RZ, ~R5, P0 ;  /* 0x000000ffff0b7224 */ /* 0x000fe400000e0e05 */
[----:B------:R-:W-:Y:S01]  /*0810*/  FMUL R0, R0, UR4 ;  /* 0x0000000400007c20 */ /* 0x000fe20008400000 */
[----:B------:R-:W-:Y:S01]  /*0820*/  IMAD.WIDE.U32 R6, R9, R20, R16 ;  /* 0x0000001409067225 */ /* 0x000fe200078e0010 */
[----:B------:R-:W-:-:S03]  /*0830*/  ULDC UR4, c[0x0][0x154] ;  /* 0x0000550000047ab9 */ /* 0x000fc60000000800 */
[----:B------:R-:W-:Y:S01]  /*0840*/  IMAD R8, R11, R20, RZ ;  /* 0x000000140b087224 */ /* 0x000fe200078e02ff */
[----:B------:R-:W2:Y:S01]  /*0850*/  LDC R5, c[0x0][0x144] ;  /* 0x00005100ff057b82 */ /* 0x000ea20000000800 */
[----:B------:R-:W3:Y:S02]  /*0860*/  F2I.U32.TRUNC.NTZ R0, R0 ;  /* 0x0000000000007305 */ /* 0x000ee4000020f000 */
[----:B------:R-:W-:-:S04]  /*0870*/  IMAD R9, R9, R21, R8 ;  /* 0x0000001509097224 */ /* 0x000fc800078e0208 */
[----:B------:R-:W-:Y:S01]  /*0880*/  IMAD.IADD R7, R7, 0x1, R9 ;  /* 0x0000000107077824 */ /* 0x000fe200078e0209 */
[----:B------:R-:W4:Y:S01]  /*0890*/  LDC R12, c[0x0][0x608] ;  /* 0x00018200ff0c7b82 */ /* 0x000f220000000800 */
[----:B------:R-:W-:-:S03]  /*08a0*/  IMAD.MOV.U32 R9, RZ, RZ, -0x1 ;  /* 0xffffffffff097424 */ /* 0x000fc600078e00ff */
[-CC-:B0-----:R-:W-:Y:S02]  /*08b0*/  SHF.R.U64 R20, R6, R10.reuse, R7.reuse ;  /* 0x0000000a06147219 */ /* 0x181fe40000001207 */
[----:B------:R-:W-:Y:S02]  /*08c0*/  I2FP.F32.U32 R6, R3 ;  /* 0x0000000300067245 */ /* 0x000fe40000201000 */
[----:B------:R-:W0:Y:S01]  /*08d0*/  LDC R24, c[0x0][0x658] ;  /* 0x00019600ff187b82 */ /* 0x000e220000000800 */
[----:B-1----:R-:W-:Y:S01]  /*08e0*/  ISETP.NE.U32.AND P0, PT, R26, RZ, PT ;  /* 0x000000ff1a00720c */ /* 0x002fe20003f05070 */
[----:B---3--:R-:W-:Y:S01]  /*08f0*/  IMAD.MOV R8, RZ, RZ, -R0 ;  /* 0x000000ffff087224 */ /* 0x008fe200078e0a00 */
[----:B------:R-:W-:Y:S01]  /*0900*/  SHF.R.U32.HI R7, RZ, R10, R7 ;  /* 0x0000000aff077219 */ /* 0x000fe20000011607 */
[----:B------:R-:W-:Y:S01]  /*0910*/  FMUL R6, R6, UR4 ;  /* 0x0000000406067c20 */ /* 0x000fe20008400000 */
[----:B------:R-:W-:-:S03]  /*0920*/  ISETP.NE.AND.EX P0, PT, R27, RZ, PT, P0 ;  /* 0x000000ff1b00720c */ /* 0x000fc60003f05300 */
[----:B------:R-:W1:Y:S01]  /*0930*/  LDC R14, c[0x0][0x148] ;  /* 0x00005200ff0e7b82 */ /* 0x000e620000000800 */
[----:B--2---:R-:W-:-:S07]  /*0940*/  IMAD R0, R5, R8, R4 ;  /* 0x0000000805007224 */ /* 0x004fce00078e0204 */
[----:B------:R-:W2:Y:S01]  /*0950*/  LDC R22, c[0x0][0x600] ;  /* 0x00018000ff167b82 */ /* 0x000ea20000000800 */
[-CC-:B----4-:R-:W-:Y:S02]  /*0960*/  SHF.R.U64 R28, R20, R12.reuse, R7.reuse ;  /* 0x0000000c141c7219 */ /* 0x190fe40000001207 */
[----:B------:R-:W-:Y:S01]  /*0970*/  SHF.R.U32.HI R5, RZ, R12, R7 ;  /* 0x0000000cff057219 */ /* 0x000fe20000011607 */
[----:B------:R-:W-:Y:S01]  /*0980*/  IMAD.MOV.U32 R7, RZ, RZ, 0x1 ;  /* 0x00000001ff077424 */ /* 0x000fe200078e00ff */
[----:B------:R3:W4:Y:S03]  /*0990*/  F2I.U32.TRUNC.NTZ R12, R6 ;  /* 0x00000006000c7305 */ /* 0x000726000020f000 */
[----:B------:R-:W1:Y:S01]  /*09a0*/  LDC R15, c[0x0][0x648] ;  /* 0x00019200ff0f7b82 */ /* 0x000e620000000800 */
[-C--:B0-----:R-:W-:Y:S02]  /*09b0*/  SHF.L.U32 R4, R9, R24.reuse, RZ ;  /* 0x0000001809047219 */ /* 0x081fe400000006ff */
[----:B------:R-:W-:-:S02]  /*09c0*/  SHF.R.U64 R30, R28, R24, R5 ;  /* 0x000000181c1e7219 */ /* 0x000fc40000001205 */
[----:B------:R-:W-:Y:S02]  /*09d0*/  LOP3.LUT R11, RZ, R4, RZ, 0x33, !PT ;  /* 0x00000004ff0b7212 */ /* 0x000fe400078e33ff */
[-C--:B------:R-:W-:Y:S01]  /*09e0*/  SHF.R.U32.HI R5, RZ, R24.reuse, R5 ;  /* 0x00000018ff057219 */ /* 0x080fe20000011605 */
[----:B------:R-:W0:Y:S01]  /*09f0*/  LDC R21, c[0x0][0x638] ;  /* 0x00018e00ff157b82 */ /* 0x000e220000000800 */
[----:B------:R-:W-:Y:S01]  /*0a00*/  SHF.L.U32 R10, R7, R24, RZ ;  /* 0x00000018070a7219 */ /* 0x000fe200000006ff */
[----:B------:R-:W-:-:S06]  /*0a10*/  IMAD.MOV.U32 R4, RZ, RZ, R30 ;  /* 0x000000ffff047224 */ /* 0x000fcc00078e001e */
[----:B------:R-:W0:Y:S01]  /*0a20*/  LDC R59, c[0x0][0x610] ;  /* 0x00018400ff3b7b82 */ /* 0x000e220000000800 */
[----:B---34-:R-:W-:Y:S05]  /*0a30*/  @!P0 BRA `(.L_x_6) ;  /* 0x0000000000288947 */ /* 0x018fea0003800000 */
[----:B------:R-:W3:Y:S02]  /*0a40*/  LDC R9, c[0x0][0x64c] ;  /* 0x00019300ff097b82 */ /* 0x000ee40000000800 */
[----:B---3--:R-:W-:-:S05]  /*0a50*/  IADD3 R9, P0, R30, R9, RZ ;  /* 0x000000091e097210 */ /* 0x008fca0007f1e0ff */
        /* <DEDUP_REMOVED lines=8> */
.L_x_6:
[----:B-1----:R-:W-:Y:S01]  /*0ae0*/  SHF.R.U64 R4, R4, R15, R5 ;  /* 0x0000000f04047219 */ /* 0x002fe20000001205 */
[----:B--2---:R-:W-:Y:S01]  /*0af0*/  VIADD R5, R22, 0xffffffff ;  /* 0xffffffff16057836 */ /* 0x004fe20000000000 */
[----:B------:R-:W-:Y:S01]  /*0b00*/  LOP3.LUT R11, R28, R11, RZ, 0xc0, !PT ;  /* 0x0000000b1c0b7212 */ /* 0x000fe200078ec0ff */
[----:B------:R-:W-:Y:S02]  /*0b10*/  IMAD.MOV R12, RZ, RZ, -R12 ;  /* 0x000000ffff0c7224 */ /* 0x000fe400078e0a0c */
[----:B------:R-:W-:Y:S02]  /*0b20*/  IMAD.MOV R6, RZ, RZ, -R4 ;  /* 0x000000ffff067224 */ /* 0x000fe400078e0a04 */
[----:B------:R-:W-:Y:S01]  /*0b30*/  IMAD R11, R10, R4, R11 ;  /* 0x000000040a0b7224 */ /* 0x000fe200078e020b */
[----:B------:R-:W-:Y:S01]  /*0b40*/  LOP3.LUT R4, R20, R5, RZ, 0xc0, !PT ;  /* 0x0000000514047212 */ /* 0x000fe200078ec0ff */
[----:B------:R-:W-:Y:S02]  /*0b50*/  @P3 IMAD R0, R14, R12, R3 ;  /* 0x0000000c0e003224 */ /* 0x000fe400078e0203 */
[----:B0-----:R-:W-:-:S02]  /*0b60*/  IMAD R3, R6, R21, R30 ;  /* 0x0000001506037224 */ /* 0x001fc400078e021e */
[----:B------:R-:W-:Y:S02]  /*0b70*/  IMAD R59, R11, R59, R0 ;  /* 0x0000003b0b3b7224 */ /* 0x000fe400078e0200 */
[----:B------:R-:W-:Y:S02]  /*0b80*/  IMAD R4, R3, R22, R4 ;  /* 0x0000001603047224 */ /* 0x000fe400078e0204 */
[----:B------:R-:W-:-:S03]  /*0b90*/  IMAD.MOV.U32 R0, RZ, RZ, 0x1 ;  /* 0x00000001ff007424 */ /* 0x000fc600078e00ff */
[----:B------:R-:W-:Y:S02]  /*0ba0*/  SEL R57, R4, R59, !P3 ;  /* 0x0000003b04397207 */ /* 0x000fe40005800000 */
[----:B------:R-:W-:-:S07]  /*0bb0*/  SEL R59, R59, R4, !P3 ;  /* 0x000000043b3b7207 */ /* 0x000fce0005800000 */
.L_x_4:
[----:B------:R-:W-:-:S08]  /*0bc0*/  NOP ;  /* 0x0000000000007918 */ /* 0x000fd00000000000 */
[----:B------:R-:W0:Y:S02]  /*0bd0*/  USETMAXREG.TRY_ALLOC.CTAPOOL UP0, 0xe8 ;  /* 0x000000e8000079c8 */ /* 0x000e240008000600 */
[----:B0-----:R-:W-:-:S13]  /*0be0*/  PLOP3.LUT P0, PT, PT, PT, UP0, 0x80, 0x0 ;  /* 0x000000000000781c */ /* 0x001fda0003f0f008 */
[----:B------:R-:W-:Y:S05]  /*0bf0*/  @!P0 BRA `(.L_x_4) ;  /* 0xfffffffc00f08947 */ /* 0x000fea000383ffff */
[----:B------:R-:W-:Y:S01]  /*0c00*/  ULDC.64 UR4, c[0x0][0x598] ;  /* 0x0001660000047ab9 */ /* 0x000fe20000000a00 */
[----:B------:R-:W-:Y:S01]  /*0c10*/  ULDC.64 UR36, c[0x0][0x208] ;  /* 0x0000820000247ab9 */ /* 0x000fe20000000a00 */
[----:B------:R-:W-:-:S04]  /*0c20*/  ISETP.NE.U32.AND P0, PT, RZ, UR4, PT ;  /* 0x00000004ff007c0c */ /* 0x000fc8000bf05070 */
[----:B------:R-:W-:-:S13]  /*0c30*/  ISETP.NE.AND.EX P0, PT, RZ, UR5, PT, P0 ;  /* 0x00000005ff007c0c */ /* 0x000fda000bf05300 */
[----:B------:R-:W-:Y:S05]  /*0c40*/  @!P0 BRA `(.L_x_7) ;  /* 0x00000000001c8947 */ /* 0x000fea0003800000 */
[----:B------:R-:W0:Y:S02]  /*0c50*/  LDC.64 R4, c[0x0][0x598] ;  /* 0x00016600ff047b82 */ /* 0x000e240000000a00 */
[----:B0-----:R-:W2:Y:S02]  /*0c60*/  LDG.E.64 R4, desc[UR36][R4.64] ;  /* 0x0000002404047981 */ /* 0x001ea4000c1e1b00 */
[----:B--2---:R-:W-:-:S04]  /*0c70*/  ISETP.NE.U32.AND P0, PT, R4, RZ, PT ;  /* 0x000000ff0400720c */ /* 0x004fc80003f05070 */
[----:B------:R-:W-:-:S13]  /*0c80*/  ISETP.NE.AND.EX P0, PT, R5, RZ, PT, P0 ;  /* 0x000000ff0500720c */ /* 0x000fda0003f05300 */
[----:B------:R-:W-:Y:S05]  /*0c90*/  @!P0 BRA `(.L_x_7) ;  /* 0x0000000000088947 */ /* 0x000fea0003800000 */
[----:B------:R0:W5:Y:S01]  /*0ca0*/  LD.E R22, desc[UR36][R4.64] ;  /* 0x0000002404167980 */ /* 0x000162000c101900 */
[----:B------:R-:W-:Y:S05]  /*0cb0*/  BRA `(.L_x_8) ;  /* 0x0000000000247947 */ /* 0x000fea0003800000 */
.L_x_7:
[----:B------:R-:W-:Y:S02]  /*0cc0*/  ULDC.64 UR4, c[0x0][0x588] ;  /* 0x0001620000047ab9 */ /* 0x000fe40000000a00 */
[----:B------:R-:W-:-:S04]  /*0cd0*/  ISETP.NE.U32.AND P0, PT, RZ, UR4, PT ;  /* 0x00000004ff007c0c */ /* 0x000fc8000bf05070 */
[----:B------:R-:W-:-:S13]  /*0ce0*/  ISETP.NE.AND.EX P0, PT, RZ, UR5, PT, P0 ;  /* 0x00000005ff007c0c */ /* 0x000fda000bf05300 */
[----:B------:R-:W-:Y:S05]  /*0cf0*/  @!P0 BRA `(.L_x_9) ;  /* 0x00000000000c8947 */ /* 0x000fea0003800000 */
[----:B------:R-:W0:Y:S02]  /*0d00*/  LDC.64 R22, c[0x0][0x588] ;  /* 0x00016200ff167b82 */ /* 0x000e240000000a00 */
[----:B0-----:R1:W5:Y:S01]  /*0d10*/  LDG.E R22, desc[UR36][R22.64] ;  /* 0x0000002416167981 */ /* 0x001362000c1e1900 */
[----:B------:R-:W-:Y:S05]  /*0d20*/  BRA `(.L_x_8) ;  /* 0x0000000000087947 */ /* 0x000fea0003800000 */
.L_x_9:
[----:B------:R-:W-:Y:S02]  /*0d30*/  ULDC UR4, c[0x0][0x580] ;  /* 0x0001600000047ab9 */ /* 0x000fe40000000800 */
[----:B------:R-:W-:-:S07]  /*0d40*/  IMAD.U32 R22, RZ, RZ, UR4 ;  /* 0x00000004ff167e24 */ /* 0x000fce000f8e00ff */
.L_x_8:
[----:B------:R-:W-:Y:S02]  /*0d50*/  ULDC.64 UR4, c[0x0][0x5a0] ;  /* 0x0001680000047ab9 */ /* 0x000fe40000000a00 */
[----:B------:R-:W-:-:S04]  /*0d60*/  ISETP.NE.U32.AND P0, PT, RZ, UR4, PT ;  /* 0x00000004ff007c0c */ /* 0x000fc8000bf05070 */
[----:B------:R-:W-:-:S13]  /*0d70*/  ISETP.NE.AND.EX P0, PT, RZ, UR5, PT, P0 ;  /* 0x00000005ff007c0c */ /* 0x000fda000bf05300 */
[----:B------:R-:W-:Y:S05]  /*0d80*/  @!P0 BRA `(.L_x_10) ;  /* 0x00000000001c8947 */ /* 0x000fea0003800000 */
[----:B0-----:R-:W0:Y:S02]  /*0d90*/  LDC.64 R4, c[0x0][0x5a0] ;  /* 0x00016800ff047b82 */ /* 0x001e240000000a00 */
[----:B0-----:R-:W2:Y:S02]  /*0da0*/  LDG.E.64 R4, desc[UR36][R4.64] ;  /* 0x0000002404047981 */ /* 0x001ea4000c1e1b00 */
[----:B--2---:R-:W-:-:S04]  /*0db0*/  ISETP.NE.U32.AND P0, PT, R4, RZ, PT ;  /* 0x000000ff0400720c */ /* 0x004fc80003f05070 */
[----:B------:R-:W-:-:S13]  /*0dc0*/  ISETP.NE.AND.EX P0, PT, R5, RZ, PT, P0 ;  /* 0x000000ff0500720c */ /* 0x000fda0003f05300 */
[----:B------:R-:W-:Y:S05]  /*0dd0*/  @!P0 BRA `(.L_x_10) ;  /* 0x0000000000088947 */ /* 0x000fea0003800000 */
[----:B-1----:R0:W5:Y:S01]  /*0de0*/  LD.E R23, desc[UR36][R4.64] ;  /* 0x0000002404177980 */ /* 0x002162000c101900 */
[----:B------:R-:W-:Y:S05]  /*0df0*/  BRA `(.L_x_11) ;  /* 0x0000000000247947 */ /* 0x000fea0003800000 */
.L_x_10:
[----:B------:R-:W-:Y:S02]  /*0e00*/  ULDC.64 UR4, c[0x0][0x590] ;  /* 0x0001640000047ab9 */ /* 0x000fe40000000a00 */
[----:B------:R-:W-:-:S04]  /*0e10*/  ISETP.NE.U32.AND P0, PT, RZ, UR4, PT ;  /* 0x00000004ff007c0c */ /* 0x000fc8000bf05070 */
[----:B------:R-:W-:-:S13]  /*0e20*/  ISETP.NE.AND.EX P0, PT, RZ, UR5, PT, P0 ;  /* 0x00000005ff007c0c */ /* 0x000fda000bf05300 */
[----:B------:R-:W-:Y:S05]  /*0e30*/  @!P0 BRA `(.L_x_12) ;  /* 0x00000000000c8947 */ /* 0x000fea0003800000 */
[----:B0-----:R-:W1:Y:S02]  /*0e40*/  LDC.64 R4, c[0x0][0x590] ;  /* 0x00016400ff047b82 */ /* 0x001e640000000a00 */
[----:B-1----:R1:W5:Y:S01]  /*0e50*/  LDG.E R23, desc[UR36][R4.64] ;  /* 0x0000002404177981 */ /* 0x002362000c1e1900 */
[----:B------:R-:W-:Y:S05]  /*0e60*/  BRA `(.L_x_11) ;  /* 0x0000000000087947 */ /* 0x000fea0003800000 */
.L_x_12:
[----:B------:R-:W-:Y:S02]  /*0e70*/  ULDC UR4, c[0x0][0x584] ;  /* 0x0001610000047ab9 */ /* 0x000fe40000000800 */
[----:B-1----:R-:W-:-:S07]  /*0e80*/  IMAD.U32 R23, RZ, RZ, UR4 ;  /* 0x00000004ff177e24 */ /* 0x002fce000f8e00ff */
.L_x_11:
[----:B------:R-:W-:-:S13]  /*0e90*/  LOP3.LUT P0, RZ, R0, 0xff, RZ, 0xc0, !PT ;  /* 0x000000ff00ff7812 */ /* 0x000fda000780c0ff */
[----:B------:R-:W-:Y:S05]  /*0ea0*/  @!P0 EXIT ;  /* 0x000000000000894d */ /* 0x000fea0003800000 */
[----:B------:R-:W-:Y:S01]  /*0eb0*/  ULDC UR4, c[0x0][0x28c] ;  /* 0x0000a30000047ab9 */ /* 0x000fe20000000800 */
[----:B------:R-:W-:Y:S01]  /*0ec0*/  UMOV UR38, URZ ;  /* 0x0000003f00267c82 */ /* 0x000fe20008000000 */
[----:B------:R-:W-:Y:S01]  /*0ed0*/  UIADD3 UR4, UR4, 0xff, URZ ;  /* 0x000000ff04047890 */ /* 0x000fe2000fffe03f */
[----:B------:R-:W-:-:S03]  /*0ee0*/  UMOV UR39, URZ ;  /* 0x0000003f00277c82 */ /* 0x000fc60008000000 */
[----:B------:R-:W-:-:S04]  /*0ef0*/  USHF.R.S32.HI UR5, URZ, 0x1f, UR4 ;  /* 0x0000001f3f057899 */ /* 0x000fc80008011404 */
[----:B------:R-:W-:-:S04]  /*0f00*/  ULEA.HI UR5, UR5, UR4, URZ, 0x8 ;  /* 0x0000000405057291 */ /* 0x000fc8000f8f403f */
[----:B------:R-:W-:-:S12]  /*0f10*/  USHF.R.S32.HI UR40, URZ, 0x8, UR5 ;  /* 0x000000083f287899 */ /* 0x000fd80008011405 */
.L_x_98:
[----:B------:R-:W-:Y:S01]  /*0f20*/  LOP3.LUT R0, R18, 0x80, RZ, 0xc0, !PT ;  /* 0x0000008012007812 */ /* 0x000fe200078ec0ff */
[----:B--2---:R-:W2:Y:S01]  /*0f30*/  S2UR UR7, SR_CgaCtaId ;  /* 0x00000000000779c3 */ /* 0x004ea20000008800 */
[----:B------:R-:W-:Y:S02]  /*0f40*/  UMOV UR6, 0x400 ;  /* 0x0000040000067882 */ /* 0x000fe40000000000 */
[----:B------:R-:W-:-:S06]  /*0f50*/  SHF.R.U32.HI R0, RZ, 0x7, R0 ;  /* 0x00000007ff007819 */ /* 0x000fcc0000011600 */
[----:B------:R-:W3:Y:S01]  /*0f60*/  SHFL.IDX PT, R0, R0, RZ, 0x1f ;  /* 0x00001fff00007589 */ /* 0x000ee200000e0000 */
[----:B--2---:R-:W-:Y:S01]  /*0f70*/  ULEA UR6, UR7, UR6, 0x18 ;  /* 0x0000000607067291 */ /* 0x004fe2000f8ec03f */
[----:B---3--:R-:W-:-:S13]  /*0f80*/  R2UR UR4, R0 ;  /* 0x00000000000472ca */ /* 0x008fda00000e0000 */
[----:B------:R-:W-:-:S04]  /*0f90*/  ULEA.HI UR5, UR4, UR4, URZ, 0x1 ;  /* 0x0000000404057291 */ /* 0x000fc8000f8f083f */
[----:B------:R-:W-:-:S04]  /*0fa0*/  ULOP3.LUT UR5, UR5, 0x7fffe, URZ, 0xc0, !UPT ;  /* 0x0007fffe05057892 */ /* 0x000fc8000f8ec03f */
[----:B------:R-:W-:-:S03]  /*0fb0*/  UIADD3 UR5, UR4, -UR5, URZ ;  /* 0x8000000504057290 */ /* 0x000fc6000fffe03f */
[----:B------:R-:W-:Y:S01]  /*0fc0*/  ULDC UR4, c[0x0][0x28c] ;  /* 0x0000a30000047ab9 */ /* 0x000fe20000000800 */
[----:B------:R-:W-:Y:S01]  /*0fd0*/  ULEA UR5, UR5, UR6, 0xd ;  /* 0x0000000605057291 */ /* 0x000fe2000f8e683f */
[----:B------:R-:W-:-:S03]  /*0fe0*/  ISETP.LT.AND P0, PT, RZ, UR4, PT ;  /* 0x00000004ff007c0c */ /* 0x000fc6000bf01270 */
[----:B------:R-:W-:-:S04]  /*0ff0*/  UIADD3 UR5, UR5, 0x100, URZ ;  /* 0x0000010005057890 */ /* 0x000fc8000fffe03f */
[----:B------:R-:W-:-:S04]  /*1000*/  USHF.R.U32.HI UR5, URZ, 0x4, UR5 ;  /* 0x000000043f057899 */ /* 0x000fc80008011605 */
[----:B------:R-:W-:-:S04]  /*1010*/  ULOP3.LUT UR5, UR5, 0x3fff, URZ, 0xc0, !UPT ;  /* 0x00003fff05057892 */ /* 0x000fc8000f8ec03f */
[----:B------:R-:W-:Y:S01]  /*1020*/  ULOP3.LUT UR41, UR5, 0x10000, URZ, 0xfc, !UPT ;  /* 0x0001000005297892 */ /* 0x000fe2000f8efc3f */
[----:B0---4-:R-:W-:Y:S11]  /*1030*/  @P0 BRA `(.L_x_13) ;  /* 0x0000000000400947 */ /* 0x011ff60003800000 */
[----:B------:R-:W-:Y:S01]  /*1040*/  MOV R0, 0x0 ;  /* 0x0000000000007802 */ /* 0x000fe20000000f00 */
[----:B------:R-:W-:Y:S01]  /*1050*/  ULDC.64 UR4, c[0x4][0x68] ;  /* 0x01001a0000047ab9 */ /* 0x000fe20000000a00 */
[----:B------:R-:W-:Y:S01]  /*1060*/  ULDC.64 UR6, c[0x4][0x8] ;  /* 0x0100020000067ab9 */ /* 0x000fe20000000a00 */
[----:B01----:R-:W-:Y:S01]  /*1070*/  IMAD.U32 R4, RZ, RZ, UR4 ;  /* 0x00000004ff047e24 */ /* 0x003fe2000f8e00ff */
[----:B------:R0:W1:Y:S01]  /*1080*/  LDC.64 R14, c[0x4][R0] ;  /* 0x01000000000e7b82 */ /* 0x0000620000000a00 */
[----:B------:R-:W-:Y:S01]  /*1090*/  IMAD.U32 R5, RZ, RZ, UR5 ;  /* 0x00000005ff057e24 */ /* 0x000fe2000f8e00ff */
[----:B------:R-:W-:Y:S01]  /*10a0*/  ULDC.64 UR4, c[0x4][0x70] ;  /* 0x01001c0000047ab9 */ /* 0x000fe20000000a00 */
[----:B------:R-:W-:Y:S02]  /*10b0*/  IMAD.U32 R10, RZ, RZ, UR6 ;  /* 0x00000006ff0a7e24 */ /* 0x000fe4000f8e00ff */
[----:B------:R-:W-:Y:S02]  /*10c0*/  IMAD.U32 R6, RZ, RZ, UR4 ;  /* 0x00000004ff067e24 */ /* 0x000fe4000f8e00ff */
[----:B------:R-:W-:-:S02]  /*10d0*/  IMAD.U32 R7, RZ, RZ, UR5 ;  /* 0x00000005ff077e24 */ /* 0x000fc4000f8e00ff */
[----:B------:R-:W-:Y:S02]  /*10e0*/  IMAD.U32 R11, RZ, RZ, UR7 ;  /* 0x00000007ff0b7e24 */ /* 0x000fe4000f8e00ff */
[----:B------:R-:W-:Y:S02]  /*10f0*/  IMAD.MOV.U32 R8, RZ, RZ, 0x1e1 ;  /* 0x000001e1ff087424 */ /* 0x000fe400078e00ff */
[----:B------:R-:W-:Y:S02]  /*1100*/  IMAD.MOV.U32 R12, RZ, RZ, 0x1 ;  /* 0x00000001ff0c7424 */ /* 0x000fe400078e00ff */
[----:B0-----:R-:W-:-:S07]  /*1110*/  IMAD.MOV.U32 R13, RZ, RZ, RZ ;  /* 0x000000ffff0d7224 */ /* 0x001fce00078e00ff */
[----:B------:R-:W-:-:S07]  /*1120*/  LEPC R20, `(.L_x_13) ;  /* 0x000000001014794e */ /* 0x000fce0000000000 */
[----:B-1---5:R-:W-:Y:S05]  /*1130*/  CALL.ABS.NOINC R14 ;  /* 0x000000000e007343 */ /* 0x022fea0003c00000 */
.L_x_13:
[----:B------:R-:W-:-:S04]  /*1140*/  LOP3.LUT R0, R19, 0x1, RZ, 0xfc, !PT ;  /* 0x0000000113007812 */ /* 0x000fc800078efcff */
[----:B------:R-:W-:-:S13]  /*1150*/  ISETP.NE.AND P0, PT, R0, 0x3, PT ;  /* 0x000000030000780c */ /* 0x000fda0003f05270 */
[----:B------:R-:W-:Y:S05]  /*1160*/  @!P0 BRA `(.L_x_14) ;  /* 0x0000000000048947 */ /* 0x000fea0003800000 */
[----:B------:R-:W-:Y:S01]  /*1170*/  BPT.TRAP 0x1 ;  /* 0x000000040000795c */ /* 0x000fe20000300000 */
.L_x_14:
[----:B------:R-:W2:Y:S01]  /*1180*/  S2UR UR5, SR_CgaCtaId ;  /* 0x00000000000579c3 */ /* 0x000ea20000008800 */
[----:B------:R-:W-:Y:S01]  /*1190*/  UMOV UR4, 0x400 ;  /* 0x0000040000047882 */ /* 0x000fe20000000000 */
[----:B------:R-:W-:Y:S02]  /*11a0*/  IMAD.U32 R0, RZ, RZ, UR38 ;  /* 0x00000026ff007e24 */ /* 0x000fe4000f8e00ff */
[----:B------:R-:W-:-:S03]  /*11b0*/  IMAD.U32 R3, RZ, RZ, UR39 ;  /* 0x00000027ff037e24 */ /* 0x000fc6000f8e00ff */
[----:B------:R-:W-:Y:S01]  /*11c0*/  SHF.L.U32 R0, R0, 0x1f, RZ ;  /* 0x0000001f00007819 */ /* 0x000fe200000006ff */
[----:B--2---:R-:W-:-:S06]  /*11d0*/  ULEA UR4, UR5, UR4, 0x18 ;  /* 0x0000000405047291 */ /* 0x004fcc000f8ec03f */
[----:B------:R-:W-:-:S04]  /*11e0*/  IMAD.U32 R6, RZ, RZ, UR4 ;  /* 0x00000004ff067e24 */ /* 0x000fc8000f8e00ff */
[----:B------:R-:W-:-:S04]  /*11f0*/  IMAD R3, R3, 0x8, R6 ;  /* 0x0000000803037824 */ /* 0x000fc800078e0206 */
[----:B------:R2:W3:Y:S01]  /*1200*/  SYNCS.PHASECHK.TRANS64.TRYWAIT P1, [R3+URZ], R0 ;  /* 0x00000000030075a7 */ /* 0x0004e2000802017f */
[----:B------:R-:W-:Y:S05]  /*1210*/  @!P0 BRA `(.L_x_15) ;  /* 0x0000000000048947 */ /* 0x000fea0003800000 */
[----:B------:R-:W-:Y:S01]  /*1220*/  BPT.TRAP 0x1 ;  /* 0x000000040000795c */ /* 0x000fe20000300000 */
.L_x_15:
[----:B---3--:R-:W-:Y:S05]  /*1230*/  @P1 BRA `(.L_x_16) ;  /* 0x0000000000081947 */ /* 0x008fea0003800000 */
[----:B------:R-:W3:Y:S02]  /*1240*/  SYNCS.PHASECHK.TRANS64.TRYWAIT P1, [R3+URZ], R0 ;  /* 0x00000000030075a7 */ /* 0x000ee4000802017f */
[----:B---3--:R-:W-:Y:S05]  /*1250*/  @!P1 BRA `(.L_x_17) ;  /* 0x0000004c00849947 */ /* 0x008fea0003800000 */
.L_x_16:
[----:B------:R-:W-:-:S04]  /*1260*/  UISETP.LT.AND UP0, UPT, UR40, 0x1, UPT ;  /* 0x000000012800788c */ /* 0x000fc8000bf01270 */
[----:B------:R-:W-:-:S06]  /*1270*/  USEL UR4, UR40, 0x1, UP0 ;  /* 0x0000000128047887 */ /* 0x000fcc0008000000 */
[----:B--23--:R-:W-:Y:S01]  /*1280*/  IMAD.U32 R0, RZ, RZ, UR4 ;  /* 0x00000004ff007e24 */ /* 0x00cfe2000f8e00ff */
[----:B------:R-:W-:Y:S05]  /*1290*/  WARPSYNC.ALL ;  /* 0x0000000000007948 */ /* 0x000fea0003800000 */
[----:B------:R-:W-:-:S04]  /*12a0*/  IADD3 R0, -R0, UR40, RZ ;  /* 0x0000002800007c10 */ /* 0x000fc8000fffe1ff */
[----:B------:R-:W-:Y:S02]  /*12b0*/  ISETP.GE.AND P1, PT, R0, 0x1, PT ;  /* 0x000000010000780c */ /* 0x000fe40003f26270 */
[----:B------:R-:W-:Y:S01]  /*12c0*/  R2UR UR4, R6 ;  /* 0x00000000060472ca */ /* 0x000fe200000e0000 */
[----:B------:R-:W-:Y:S01]  /*12d0*/  UIMAD UR8, UR39, 0xc00, UR41 ;  /* 0x00000c00270878a4 */ /* 0x000fe2000f8e0229 */
[----:B------:R-:W-:Y:S01]  /*12e0*/  WARPGROUP.ARRIVE ;  /* 0x00000000000079c5 */ /* 0x000fe20000000000 */
[----:B------:R-:W-:Y:S01]  /*12f0*/  UMOV UR9, 0x40000040 ;  /* 0x4000004000097882 */ /* 0x000fe20000000000 */
[----:B------:R-:W-:Y:S01]  /*1300*/  UMOV UR11, 0x40000040 ;  /* 0x40000040000b7882 */ /* 0x000fe20000000000 */
[----:B------:R-:W-:Y:S01]  /*1310*/  UIADD3 UR12, UR8, 0x400, URZ ;  /* 0x00000400080c7890 */ /* 0x000fe2000fffe03f */
[----:B------:R-:W-:Y:S01]  /*1320*/  UMOV UR15, UR11 ;  /* 0x0000000b000f7c82 */ /* 0x000fe20008000000 */
[----:B------:R-:W-:Y:S01]  /*1330*/  UMOV UR13, 0x40000040 ;  /* 0x40000040000d7882 */ /* 0x000fe20000000000 */
[----:B------:R-:W-:-:S05]  /*1340*/  UIADD3 UR5, UR8, 0x402, URZ ;  /* 0x0000040208057890 */ /* 0x000fca000fffe03f */
[----:B------:R-:W-:-:S04]  /*1350*/  UIADD3 UR4, UR4, 0x30100, URZ ;  /* 0x0003010004047890 */ /* 0x000fc8000fffe03f */
[----:B------:R-:W-:-:S04]  /*1360*/  USHF.R.U32.HI UR4, URZ, 0x4, UR4 ;  /* 0x000000043f047899 */ /* 0x000fc80008011604 */
[----:B------:R-:W-:-:S04]  /*1370*/  ULOP3.LUT UR4, UR4, 0x3fff, URZ, 0xc0, !UPT ;  /* 0x00003fff04047892 */ /* 0x000fc8000f8ec03f */
[----:B------:R-:W-:-:S04]  /*1380*/  ULOP3.LUT UR4, UR4, 0x10000, URZ, 0xfc, !UPT ;  /* 0x0001000004047892 */ /* 0x000fc8000f8efc3f */
[----:B------:R-:W-:-:S07]  /*1390*/  ULEA UR6, UR39, UR4, 0x9 ;  /* 0x0000000427067291 */ /* 0x000fce000f8e483f */
[----:B------:R-:W-:Y:S02]  /*13a0*/  UMOV UR10, UR6 ;  /* 0x00000006000a7c82 */ /* 0x000fe40008000000 */
[----:B------:R-:W-:Y:S01]  /*13b0*/  IGMMA.64x32x32.S8.S8 R40, gdesc[UR8], RZ, !UPT, gsb0 ;  /* 0x01200000082879f1 */ /* 0x000fe2000c0410ff */
[----:B------:R-:W-:Y:S01]  /*13c0*/  UMOV UR14, UR10 ;  /* 0x0000000a000e7c82 */ /* 0x000fe20008000000 */
[----:B------:R-:W-:Y:S01]  /*13d0*/  UIADD3 UR10, UR6, 0x106, URZ ;  /* 0x00000106060a7890 */ /* 0x000fe2000fffe03f */
[----:B------:R-:W-:Y:S01]  /*13e0*/  UMOV UR9, 0x40000040 ;  /* 0x4000004000097882 */ /* 0x000fe20000000000 */
[----:B------:R-:W-:Y:S01]  /*13f0*/  UMOV UR11, 0x40000040 ;  /* 0x40000040000b7882 */ /* 0x000fe20000000000 */
[----:B------:R-:W-:Y:S02]  /*1400*/  WARPGROUP.DEPBAR.LE gsb0, 0x0 ;  /* 0x00008000000079c5 */ /* 0x000fe40000010000 */
[----:B------:R-:W-:-:S06]  /*1410*/  WARPGROUP.ARRIVE ;  /* 0x00000000000079c5 */ /* 0x000fcc0000000000 */
[----:B------:R-:W-:Y:S01]  /*1420*/  IGMMA.64x32x32.S8.S8 R24, gdesc[UR12], RZ, !UPT, gsb0 ;  /* 0x012000000c1879f1 */ /* 0x000fe2000c0410ff */
[----:B------:R-:W-:Y:S02]  /*1430*/  UIADD3 UR12, UR8, 0x2, URZ ;  /* 0x00000002080c7890 */ /* 0x000fe4000fffe03f */
[----:B------:R-:W-:Y:S01]  /*1440*/  UIADD3 UR14, UR6, 0x2, URZ ;  /* 0x00000002060e7890 */ /* 0x000fe2000fffe03f */
[----:B------:R-:W-:Y:S01]  /*1450*/  UMOV UR13, 0x40000040 ;  /* 0x40000040000d7882 */ /* 0x000fe20000000000 */
[----:B------:R-:W-:Y:S01]  /*1460*/  UMOV UR15, 0x40000040 ;  /* 0x40000040000f7882 */ /* 0x000fe20000000000 */
[----:B------:R-:W-:Y:S02]  /*1470*/  WARPGROUP.DEPBAR.LE gsb0, 0x0 ;  /* 0x00008000000079c5 */ /* 0x000fe40000010000 */
[----:B------:R-:W-:-:S06]  /*1480*/  WARPGROUP.ARRIVE ;  /* 0x00000000000079c5 */ /* 0x000fcc0000000000 */
[----:B------:R-:W-:Y:S01]  /*1490*/  IGMMA.64x32x32.S8.S8 R40, gdesc[UR12], R40, gsb0 ;  /* 0x012000000c2879f1 */ /* 0x000fe20008041028 */
[----:B------:R-:W-:Y:S01]  /*14a0*/  UMOV UR12, UR5 ;  /* 0x00000005000c7c82 */ /* 0x000fe20008000000 */
[----:B------:R-:W-:Y:S01]  /*14b0*/  UMOV UR13, 0x40000040 ;  /* 0x40000040000d7882 */ /* 0x000fe20000000000 */
[----:B------:R-:W-:Y:S01]  /*14c0*/  UIADD3 UR5, UR8, 0x404, URZ ;  /* 0x0000040408057890 */ /* 0x000fe2000fffe03f */
[----:B------:R-:W-:Y:S02]  /*14d0*/  WARPGROUP.DEPBAR.LE gsb0, 0x0 ;  /* 0x00008000000079c5 */ /* 0x000fe40000010000 */
[----:B------:R-:W-:-:S06]  /*14e0*/  WARPGROUP.ARRIVE ;  /* 0x00000000000079c5 */ /* 0x000fcc0000000000 */
[----:B------:R-:W-:Y:S01]  /*14f0*/  IGMMA.64x32x32.S8.S8 R24, gdesc[UR12], R24, gsb0 ;  /* 0x012000000c1879f1 */ /* 0x000fe20008041018 */
        /* <DEDUP_REMOVED lines=56> */
[----:B------:R-:W-:Y:S01]  /*1880*/  UIADD3 UR6, UR8, 0xa06, URZ ;  /* 0x00000a0608067890 */ /* 0x000fe2000fffe03f */
[----:B------:R-:W-:Y:S02]  /*1890*/  WARPGROUP.DEPBAR.LE gsb0, 0x0 ;  /* 0x00008000000079c5 */ /* 0x000fe40000010000 */
[----:B------:R-:W-:-:S06]  /*18a0*/  WARPGROUP.ARRIVE ;  /* 0x00000000000079c5 */ /* 0x000fcc0000000000 */
[----:B------:R-:W-:Y:S01]  /*18b0*/  IGMMA.64x32x32.S8.S8 R40, gdesc[UR12], R40, gsb0 ;  /* 0x012000000c2879f1 */ /* 0x000fe20008041028 */
[----:B------:R-:W-:Y:S01]  /*18c0*/  UMOV UR12, UR5 ;  /* 0x00000005000c7c82 */ /* 0x000fe20008000000 */
[----:B------:R-:W-:Y:S01]  /*18d0*/  UMOV UR13, 0x40000040 ;  /* 0x40000040000d7882 */ /* 0x000fe20000000000 */
[----:B------:R-:W-:-:S07]  /*18e0*/  UIADD3 UR5, UR8, 0x606, URZ ;  /* 0x0000060608057890 */ /* 0x000fce000fffe03f */
[----:B------:R-:W-:Y:S01]  /*18f0*/  UMOV UR8, UR5 ;  /* 0x0000000500087c82 */ /* 0x000fe20008000000 */
[----:B------:R-:W-:Y:S02]  /*1900*/  WARPGROUP.DEPBAR.LE gsb0, 0x0 ;  /* 0x00008000000079c5 */ /* 0x000fe40000010000 */
[----:B------:R-:W-:-:S06]  /*1910*/  WARPGROUP.ARRIVE ;  /* 0x00000000000079c5 */ /* 0x000fcc0000000000 */
[----:B------:R-:W-:Y:S03]  /*1920*/  IGMMA.64x32x32.S8.S8 R24, gdesc[UR12], R24, gsb0 ;  /* 0x012000000c1879f1 */ /* 0x000fe60008041018 */
[----:B------:R-:W-:Y:S02]  /*1930*/  WARPGROUP.DEPBAR.LE gsb0, 0x0 ;  /* 0x00008000000079c5 */ /* 0x000fe40000010000 */
[----:B------:R-:W-:-:S06]  /*1940*/  WARPGROUP.ARRIVE ;  /* 0x00000000000079c5 */ /* 0x000fcc0000000000 */
[----:B------:R-:W-:Y:S01]  /*1950*/  IGMMA.64x32x32.S8.S8 R40, gdesc[UR8], R40, gsb0 ;  /* 0x01200000082879f1 */ /* 0x000fe20008041028 */
[----:B------:R-:W-:Y:S01]  /*1960*/  UMOV UR8, UR6 ;  /* 0x0000000600087c82 */ /* 0x000fe20008000000 */
[----:B------:R-:W-:Y:S01]  /*1970*/  UMOV UR9, 0x40000040 ;  /* 0x4000004000097882 */ /* 0x000fe20000000000 */
[----:B------:R-:W-:Y:S02]  /*1980*/  WARPGROUP.DEPBAR.LE gsb0, 0x0 ;  /* 0x00008000000079c5 */ /* 0x000fe40000010000 */
[----:B------:R-:W-:-:S06]  /*1990*/  WARPGROUP.ARRIVE ;  /* 0x00000000000079c5 */ /* 0x000fcc0000000000 */
[----:B------:R-:W-:Y:S03]  /*19a0*/  IGMMA.64x32x32.S8.S8 R24, gdesc[UR8], R24, gsb0 ;  /* 0x01200000081879f1 */ /* 0x000fe60008041018 */
[----:B------:R-:W-:Y:S02]  /*19b0*/  WARPGROUP.DEPBAR.LE gsb0, 0x0 ;  /* 0x00008000000079c5 */ /* 0x000fe40000010000 */
[----:B------:R-:W-:Y:S05]  /*19c0*/  @!P1 BRA `(.L_x_18) ;  /* 0x0000000800509947 */ /* 0x000fea0003800000 */
[----:B------:R-:W-:Y:S02]  /*19d0*/  UIADD3 UR5, UR39, 0x1, URZ ;  /* 0x0000000127057890 */ /* 0x000fe4000fffe03f */
[----:B------:R-:W-:Y:S02]  /*19e0*/  IMAD.U32 R3, RZ, RZ, UR39 ;  /* 0x00000027ff037e24 */ /* 0x000fe4000f8e00ff */
[----:B------:R-:W-:-:S04]  /*19f0*/  UISETP.NE.AND UP0, UPT, UR5, 0x4, UPT ;  /* 0x000000040500788c */ /* 0x000fc8000bf05270 */
[----:B------:R-:W-:Y:S02]  /*1a00*/  USEL UR6, URZ, 0x1, UP0 ;  /* 0x000000013f067887 */ /* 0x000fe40008000000 */
[----:B------:R-:W-:Y:S02]  /*1a10*/  USEL UR5, UR5, URZ, UP0 ;  /* 0x0000003f05057287 */ /* 0x000fe40008000000 */
[----:B------:R-:W-:-:S06]  /*1a20*/  ULOP3.LUT UR6, UR38, UR6, URZ, 0x3c, !UPT ;  /* 0x0000000626067292 */ /* 0x000fcc000f8e3c3f */
[----:B------:R-:W-:-:S07]  /*1a30*/  IMAD.U32 R7, RZ, RZ, UR6 ;  /* 0x00000006ff077e24 */ /* 0x000fce000f8e00ff */
.L_x_25:
[----:B------:R-:W-:Y:S05]  /*1a40*/  @!P0 BRA `(.L_x_19) ;  /* 0x0000000000048947 */ /* 0x000fea0003800000 */
[----:B------:R-:W-:Y:S01]  /*1a50*/  BPT.TRAP 0x1 ;  /* 0x000000040000795c */ /* 0x000fe20000300000 */
.L_x_19:
[----:B------:R-:W2:Y:S01]  /*1a60*/  S2UR UR7, SR_CgaCtaId ;  /* 0x00000000000779c3 */ /* 0x000ea20000008800 */
[----:B------:R-:W-:Y:S01]  /*1a70*/  UMOV UR6, 0x400 ;  /* 0x0000040000067882 */ /* 0x000fe20000000000 */
[----:B01----:R-:W-:Y:S01]  /*1a80*/  IMAD.U32 R5, RZ, RZ, UR5 ;  /* 0x00000005ff057e24 */ /* 0x003fe2000f8e00ff */
[----:B------:R-:W-:Y:S01]  /*1a90*/  SHF.L.U32 R4, R7, 0x1f, RZ ;  /* 0x0000001f07047819 */ /* 0x000fe200000006ff */
[----:B--2---:R-:W-:-:S06]  /*1aa0*/  ULEA UR6, UR7, UR6, 0x18 ;  /* 0x0000000607067291 */ /* 0x004fcc000f8ec03f */
[----:B------:R-:W-:-:S04]  /*1ab0*/  IMAD.U32 R6, RZ, RZ, UR6 ;  /* 0x00000006ff067e24 */ /* 0x000fc8000f8e00ff */
[----:B------:R-:W-:-:S04]  /*1ac0*/  IMAD R5, R5, 0x8, R6 ;  /* 0x0000000805057824 */ /* 0x000fc800078e0206 */
[----:B------:R0:W1:Y:S01]  /*1ad0*/  SYNCS.PHASECHK.TRANS64.TRYWAIT P1, [R5+URZ], R4 ;  /* 0x00000004050075a7 */ /* 0x000062000802017f */
[----:B------:R-:W-:Y:S05]  /*1ae0*/  @!P0 BRA `(.L_x_20) ;  /* 0x0000000000048947 */ /* 0x000fea0003800000 */
[----:B------:R-:W-:Y:S01]  /*1af0*/  BPT.TRAP 0x1 ;  /* 0x000000040000795c */ /* 0x000fe20000300000 */
.L_x_20:
[----:B-1----:R-:W-:Y:S05]  /*1b00*/  @P1 BRA `(.L_x_21) ;  /* 0x0000000000081947 */ /* 0x002fea0003800000 */
[----:B------:R-:W1:Y:S02]  /*1b10*/  SYNCS.PHASECHK.TRANS64.TRYWAIT P1, [R5+URZ], R4 ;  /* 0x00000004050075a7 */ /* 0x000e64000802017f */
[----:B-1----:R-:W-:Y:S05]  /*1b20*/  @!P1 BRA `(.L_x_22) ;  /* 0x0000004400649947 */ /* 0x002fea0003800000 */
.L_x_21:
[----:B------:R-:W-:Y:S01]  /*1b30*/  ULEA UR8, UR5, UR4, 0x9 ;  /* 0x0000000405087291 */ /* 0x000fe2000f8e483f */
[----:B------:R-:W-:Y:S01]  /*1b40*/  WARPGROUP.ARRIVE ;  /* 0x00000000000079c5 */ /* 0x000fe20000000000 */
[----:B------:R-:W-:Y:S01]  /*1b50*/  UIMAD UR6, UR5, 0xc00, UR41 ;  /* 0x00000c00050678a4 */ /* 0x000fe2000f8e0229 */
[----:B------:R-:W-:Y:S01]  /*1b60*/  UMOV UR15, 0x40000040 ;  /* 0x40000040000f7882 */ /* 0x000fe20000000000 */
[----:B------:R-:W-:Y:S02]  /*1b70*/  UMOV UR13, 0x40000040 ;  /* 0x40000040000d7882 */ /* 0x000fe40000000000 */
[----:B------:R-:W-:Y:S01]  /*1b80*/  UIADD3 UR7, UR6, 0x400, URZ ;  /* 0x0000040006077890 */ /* 0x000fe2000fffe03f */
[----:B------:R-:W-:Y:S02]  /*1b90*/  UMOV UR14, UR8 ;  /* 0x00000008000e7c82 */ /* 0x000fe40008000000 */
[----:B------:R-:W-:Y:S01]  /*1ba0*/  UMOV UR12, UR6 ;  /* 0x00000006000c7c82 */ /* 0x000fe20008000000 */
[----:B------:R-:W-:Y:S01]  /*1bb0*/  UIADD3 UR10, UR8, 0x106, URZ ;  /* 0x00000106080a7890 */ /* 0x000fe2000fffe03f */
[----:B------:R-:W-:Y:S01]  /*1bc0*/  IGMMA.64x32x32.S8.S8 R40, gdesc[UR12], R40, gsb0 ;  /* 0x012000000c2879f1 */ /* 0x000fe20008041028 */
[----:B------:R-:W-:Y:S01]  /*1bd0*/  UMOV UR13, 0x40000040 ;  /* 0x40000040000d7882 */ /* 0x000fe20000000000 */
[----:B------:R-:W-:Y:S01]  /*1be0*/  UMOV UR12, UR7 ;  /* 0x00000007000c7c82 */ /* 0x000fe20008000000 */
[----:B------:R-:W-:Y:S01]  /*1bf0*/  UIADD3 UR7, UR6, 0x402, URZ ;  /* 0x0000040206077890 */ /* 0x000fe2000fffe03f */
[----:B------:R-:W-:Y:S01]  /*1c00*/  UMOV UR11, 0x40000040 ;  /* 0x40000040000b7882 */ /* 0x000fe20000000000 */
[----:B------:R-:W-:Y:S01]  /*1c10*/  UMOV UR9, 0x40000040 ;  /* 0x4000004000097882 */ /* 0x000fe20000000000 */
[----:B------:R-:W-:-:S02]  /*1c20*/  WARPGROUP.DEPBAR.LE gsb0, 0x0 ;  /* 0x00008000000079c5 */ /* 0x000fc40000010000 */
        /* <DEDUP_REMOVED lines=71> */
[----:B------:R-:W-:Y:S02]  /*20a0*/  UIADD3 UR8, UR6, 0x606, URZ ;  /* 0x0000060606087890 */ /* 0x000fe4000fffe03f */
[----:B------:R-:W-:Y:S01]  /*20b0*/  UIADD3 UR6, UR6, 0xa06, URZ ;  /* 0x00000a0606067890 */ /* 0x000fe2000fffe03f */
        /* <DEDUP_REMOVED lines=18> */
[----:B------:R-:W-:Y:S01]  /*21e0*/  BPT.TRAP 0x1 ;  /* 0x000000040000795c */ /* 0x000fe20000300000 */
.L_x_23:
[----:B01----:R-:W-:Y:S01]  /*21f0*/  IMAD R4, R3, 0x8, R6 ;  /* 0x0000000803047824 */ /* 0x003fe200078e0206 */
[----:B------:R-:W-:-:S03]  /*2200*/  ISETP.GT.U32.AND P1, PT, R19, 0x1, PT ;  /* 0x000000011300780c */ /* 0x000fc60003f24070 */
[----:B------:R-:W-:-:S05]  /*2210*/  VIADD R4, R4, 0x20 ;  /* 0x0000002004047836 */ /* 0x000fca0000000000 */
[----:B------:R-:W-:-:S04]  /*2220*/  PRMT R4, RZ, 0x654, R4 ;  /* 0x00000654ff047816 */ /* 0x000fc80000000004 */
[----:B------:R0:W-:Y:S01]  /*2230*/  SYNCS.ARRIVE.TRANS64.RED.A1T0 RZ, [R4+URZ], RZ ;  /* 0x000000ff04ff79a7 */ /* 0x0001e2000810043f */
[----:B------:R-:W-:Y:S05]  /*2240*/  @P1 BRA `(.L_x_24) ;  /* 0x0000000000041947 */ /* 0x000fea0003800000 */
[----:B------:R-:W-:Y:S01]  /*2250*/  BPT.TRAP 0x1 ;  /* 0x000000040000795c */ /* 0x000fe20000300000 */
.L_x_24:
[----:B------:R-:W-:Y:S01]  /*2260*/  UIADD3 UR5, UR5, 0x1, URZ ;  /* 0x0000000105057890 */ /* 0x000fe2000fffe03f */
[C---:B------:R-:W-:Y:S01]  /*2270*/  ISETP.GT.AND P2, PT, R0.reuse, 0x1, PT ;  /* 0x000000010000780c */ /* 0x040fe20003f44270 */
[----:B------:R-:W-:Y:S02]  /*2280*/  VIADD R3, R3, 0x1 ;  /* 0x0000000103037836 */ /* 0x000fe40000000000 */
[----:B------:R-:W-:Y:S01]  /*2290*/  UISETP.NE.AND UP0, UPT, UR5, 0x4, UPT ;  /* 0x000000040500788c */ /* 0x000fe2000bf05270 */
[----:B------:R-:W-:Y:S02]  /*22a0*/  VIADD R0, R0, 0xffffffff ;  /* 0xffffffff00007836 */ /* 0x000fe40000000000 */
[C---:B------:R-:W-:Y:S01]  /*22b0*/  ISETP.NE.AND P1, PT, R3.reuse, 0x4, PT ;  /* 0x000000040300780c */ /* 0x040fe20003f25270 */
[----:B------:R-:W-:Y:S02]  /*22c0*/  USEL UR6, URZ, 0x1, UP0 ;  /* 0x000000013f067887 */ /* 0x000fe40008000000 */
[----:B------:R-:W-:Y:S01]  /*22d0*/  USEL UR5, UR5, URZ, UP0 ;  /* 0x0000003f05057287 */ /* 0x000fe20008000000 */
[----:B------:R-:W-:-:S03]  /*22e0*/  SEL R3, R3, RZ, P1 ;  /* 0x000000ff03037207 */ /* 0x000fc60000800000 */
[----:B------:R-:W-:Y:S01]  /*22f0*/  LOP3.LUT R7, R7, UR6, RZ, 0x3c, !PT ;  /* 0x0000000607077c12 */ /* 0x000fe2000f8e3cff */
[----:B------:R-:W-:Y:S07]  /*2300*/  @P2 BRA `(.L_x_25) ;  /* 0xfffffff400cc2947 */ /* 0x000fee000383ffff */
.L_x_18:
[----:B------:R-:W2:Y:S02]  /*2310*/  LDC R0, c[0x0][0x28c] ;  /* 0x0000a300ff007b82 */ /* 0x000ea40000000800 */
[----:B--2---:R-:W-:-:S13]  /*2320*/  ISETP.GE.AND P1, PT, R0, 0x1, PT ;  /* 0x000000010000780c */ /* 0x004fda0003f26270 */
[----:B------:R-:W-:Y:S05]  /*2330*/  @!P1 BRA `(.L_x_26) ;  /* 0x0000000000389947 */ /* 0x000fea0003800000 */
[----:B------:R-:W-:Y:S05]  /*2340*/  @!P0 BRA `(.L_x_27) ;  /* 0x0000000000048947 */ /* 0x000fea0003800000 */
[----:B------:R-:W-:Y:S01]  /*2350*/  BPT.TRAP 0x1 ;  /* 0x000000040000795c */ /* 0x000fe20000300000 */
.L_x_27:
[----:B------:R-:W-:Y:S01]  /*2360*/  UISETP.LT.AND UP0, UPT, UR40, 0x1, UPT ;  /* 0x000000012800788c */ /* 0x000fe2000bf01270 */
[----:B------:R-:W-:-:S03]  /*2370*/  ISETP.GT.U32.AND P0, PT, R19, 0x1, PT ;  /* 0x000000011300780c */ /* 0x000fc60003f04070 */
[----:B------:R-:W-:-:S04]  /*2380*/  USEL UR4, UR40, 0x1, UP0 ;  /* 0x0000000128047887 */ /* 0x000fc80008000000 */
[----:B------:R-:W-:-:S04]  /*2390*/  UIADD3 UR4, UR39, UR40, -UR4 ;  /* 0x0000002827047290 */ /* 0x000fc8000fffe804 */
[----:B------:R-:W-:-:S04]  /*23a0*/  USHF.L.U32 UR4, UR4, 0x3, URZ ;  /* 0x0000000304047899 */ /* 0x000fc8000800063f */
[----:B------:R-:W-:-:S06]  /*23b0*/  ULOP3.LUT UR4, UR4, 0x18, URZ, 0xc0, !UPT ;  /* 0x0000001804047892 */ /* 0x000fcc000f8ec03f */
[----:B------:R-:W-:-:S05]  /*23c0*/  IMAD.U32 R3, RZ, RZ, UR4 ;  /* 0x00000004ff037e24 */ /* 0x000fca000f8e00ff */
[----:B------:R-:W-:-:S04]  /*23d0*/  IADD3 R0, R6, 0x20, R3 ;  /* 0x0000002006007810 */ /* 0x000fc80007ffe003 */
[----:B------:R-:W-:-:S04]  /*23e0*/  PRMT R0, RZ, 0x654, R0 ;  /* 0x00000654ff007816 */ /* 0x000fc80000000000 */
[----:B------:R2:W-:Y:S01]  /*23f0*/  SYNCS.ARRIVE.TRANS64.RED.A1T0 RZ, [R0+URZ], RZ ;  /* 0x000000ff00ff79a7 */ /* 0x0005e2000810043f */
[----:B------:R-:W-:Y:S05]  /*2400*/  @P0 BRA `(.L_x_26) ;  /* 0x0000000000040947 */ /* 0x000fea0003800000 */
[----:B------:R-:W-:Y:S01]  /*2410*/  BPT.TRAP 0x1 ;  /* 0x000000040000795c */ /* 0x000fe20000300000 */
.L_x_26:
[----:B------:R-:W3:Y:S01]  /*2420*/  LDC R6, c[0x0][0x288] ;  /* 0x0000a200ff067b82 */ /* 0x000ee20000000800 */
[--C-:B------:R-:W-:Y:S01]  /*2430*/  SHF.R.U32.HI R3, RZ, 0x2, R18.reuse ;  /* 0x00000002ff037819 */ /* 0x100fe20000011612 */
[----:B------:R-:W-:Y:S01]  /*2440*/  UIADD3 UR39, UR40, UR39, URZ ;  /* 0x0000002728277290 */ /* 0x000fe2000fffe03f */
[C---:B01----:R-:W-:Y:S01]  /*2450*/  LOP3.LUT R4, R18.reuse, 0x60, RZ, 0xc0, !PT ;  /* 0x0000006012047812 */ /* 0x043fe200078ec0ff */
[----:B------:R-:W-:Y:S01]  /*2460*/  IMAD.SHL.U32 R57, R57, 0x20, RZ ;  /* 0x0000002039397824 */ /* 0x000fe200078e00ff */
[----:B--2---:R-:W-:Y:S01]  /*2470*/  SHF.R.U32.HI R0, RZ, 0x7, R18 ;  /* 0x00000007ff007819 */ /* 0x004fe20000011612 */
[----:B------:R-:W-:Y:S01]  /*2480*/  USHF.R.U32.HI UR4, URZ, 0x2, UR39 ;  /* 0x000000023f047899 */ /* 0x000fe20008011627 */
[----:B------:R-:W-:Y:S01]  /*2490*/  LOP3.LUT R3, R3, 0x7, RZ, 0xc0, !PT ;  /* 0x0000000703037812 */ /* 0x000fe200078ec0ff */
[----:B------:R-:W-:Y:S01]  /*24a0*/  IMAD.SHL.U32 R12, R18, 0x2, RZ ;  /* 0x00000002120c7824 */ /* 0x000fe200078e00ff */
[----:B------:R-:W-:Y:S01]  /*24b0*/  SHF.R.U32.HI R4, RZ, 0x1, R4 ;  /* 0x00000001ff047819 */ /* 0x000fe20000011604 */
[----:B------:R-:W-:Y:S01]  /*24c0*/  ULOP3.LUT UR4, UR4, 0x1, URZ, 0xc0, !UPT ;  /* 0x0000000104047892 */ /* 0x000fe2000f8ec03f */
[----:B------:R-:W-:Y:S01]  /*24d0*/  LOP3.LUT R0, R0, 0x1, RZ, 0xc0, !PT ;  /* 0x0000000100007812 */ /* 0x000fe200078ec0ff */
[----:B------:R-:W-:Y:S01]  /*24e0*/  ULDC UR8, c[0x0][0x284] ;  /* 0x0000a10000087ab9 */ /* 0x000fe20000000800 */
[----:B------:R-:W-:Y:S01]  /*24f0*/  IADD3 R5, RZ, -R4, -R3 ;  /* 0x80000004ff057210 */ /* 0x000fe20007ffe803 */
[----:B------:R-:W-:Y:S01]  /*2500*/  UISETP.GT.U32.AND UP1, UPT, UR39, 0x3, UPT ;  /* 0x000000032700788c */ /* 0x000fe2000bf24070 */
[----:B------:R-:W-:Y:S01]  /*2510*/  SHF.R.S32.HI R20, RZ, 0x1f, R63 ;  /* 0x0000001fff147819 */ /* 0x000fe2000001143f */
[C---:B------:R-:W-:Y:S01]  /*2520*/  IMAD.SHL.U32 R8, R0.reuse, 0x40, RZ ;  /* 0x0000004000087824 */ /* 0x040fe200078e00ff */
[----:B------:R-:W-:Y:S01]  /*2530*/  UISETP.NE.U32.AND UP0, UPT, UR4, 0x1, UPT ;  /* 0x000000010400788c */ /* 0x000fe2000bf05070 */
[----:B------:R-:W-:Y:S01]  /*2540*/  IMAD R5, R0, -0x40, R5 ;  /* 0xffffffc000057824 */ /* 0x000fe200078e0205 */
[----:B------:R-:W-:Y:S01]  /*2550*/  LOP3.LUT R0, R18, 0x3, RZ, 0xc0, !PT ;  /* 0x0000000312007812 */ /* 0x000fe200078ec0ff */
[----:B------:R-:W-:Y:S01]  /*2560*/  ULDC.64 UR6, c[0x0][0x5d0] ;  /* 0x0001740000067ab9 */ /* 0x000fe20000000a00 */
[----:B------:R-:W-:Y:S01]  /*2570*/  LOP3.LUT R3, R8, 0x40, R3, 0xe2, !PT ;  /* 0x0000004008037812 */ /* 0x000fe200078ee203 */
[----:B------:R-:W-:Y:S01]  /*2580*/  UISETP.LT.U32.AND UP1, UPT, UR40, 0x4, UP1 ;  /* 0x000000042800788c */ /* 0x000fe20008f21070 */
[C---:B------:R-:W-:Y:S01]  /*2590*/  LOP3.LUT R12, R57.reuse, 0x6, R12, 0xf8, !PT ;  /* 0x00000006390c7812 */ /* 0x040fe200078ef80c */
[----:B---3--:R-:W-:Y:S01]  /*25a0*/  IMAD R8, R0, -0x2, R6 ;  /* 0xfffffffe00087824 */ /* 0x008fe200078e0206 */
[----:B------:R-:W-:Y:S01]  /*25b0*/  ISETP.GE.AND P0, PT, R57, R6, PT ;  /* 0x000000063900720c */ /* 0x000fe20003f06270 */
[----:B------:R-:W-:Y:S01]  /*25c0*/  IMAD R0, R59, 0xc0, RZ ;  /* 0x000000c03b007824 */ /* 0x000fe200078e02ff */
[----:B------:R-:W-:Y:S01]  /*25d0*/  UISETP.GT.U32.AND UP0, UPT, UR40, 0x3, !UP0 ;  /* 0x000000032800788c */ /* 0x000fe2000c704070 */
[----:B------:R-:W-:Y:S01]  /*25e0*/  IMAD R6, R20, UR6, RZ ;  /* 0x0000000614067c24 */ /* 0x000fe2000f8e02ff */
[----:B------:R-:W-:Y:S01]  /*25f0*/  SHF.R.S32.HI R13, RZ, 0x1f, R12 ;  /* 0x0000001fff0d7819 */ /* 0x000fe2000001140c */
[----:B------:R-:W-:Y:S01]  /*2600*/  USEL UR5, URZ, 0x1, !UP1 ;  /* 0x000000013f057887 */ /* 0x000fe2000c800000 */
[C---:B------:R-:W-:Y:S01]  /*2610*/  ISETP.GE.OR P0, PT, R0.reuse, UR8, P0 ;  /* 0x0000000800007c0c */ /* 0x040fe20008706670 */
[----:B------:R-:W-:Y:S01]  /*2620*/  USEL UR4, URZ, 0x1, !UP0 ;  /* 0x000000013f047887 */ /* 0x000fe2000c000000 */
[----:B------:R-:W-:Y:S01]  /*2630*/  LOP3.LUT R4, R3, R4, RZ, 0xfc, !PT ;  /* 0x0000000403047212 */ /* 0x000fe200078efcff */
[C---:B------:R-:W-:Y:S01]  /*2640*/  IMAD R3, R63.reuse, UR7, R6 ;  /* 0x000000073f037c24 */ /* 0x040fe2000f8e0206 */
[----:B------:R-:W-:Y:S01]  /*2650*/  IADD3 R65, -R0, UR8, R5 ;  /* 0x0000000800417c10 */ /* 0x000fe2000fffe105 */
[----:B------:R-:W-:Y:S01]  /*2660*/  IMAD.WIDE.U32 R6, R63, UR6, R12 ;  /* 0x000000063f067c25 */ /* 0x000fe2000f8e000c */
[----:B------:R-:W-:-:S02]  /*2670*/  ULOP3.LUT UR39, UR39, 0x3, URZ, 0xc0, !UPT ;  /* 0x0000000327277892 */ /* 0x000fc4000f8ec03f */
[----:B------:R-:W-:Y:S01]  /*2680*/  ULOP3.LUT UR38, UR4, UR38, UR5, 0x96, !UPT ;  /* 0x0000002604267292 */ /* 0x000fe2000f8e9605 */
[----:B------:R-:W-:Y:S02]  /*2690*/  IMAD.MOV.U32 R5, RZ, RZ, RZ ;  /* 0x000000ffff057224 */ /* 0x000fe400078e00ff */
[----:B------:R-:W-:Y:S02]  /*26a0*/  IMAD.IADD R7, R7, 0x1, R3 ;  /* 0x0000000107077824 */ /* 0x000fe400078e0203 */
[----:B------:R-:W-:-:S04]  /*26b0*/  IMAD.WIDE R58, R59, 0xc0, R4 ;  /* 0x000000c03b3a7825 */ /* 0x000fc800078e0204 */
[----:B------:R-:W-:Y:S02]  /*26c0*/  IMAD.IADD R70, R8, 0x1, -R57 ;  /* 0x0000000108467824 */ /* 0x000fe400078e0a39 */
[----:B------:R-:W-:Y:S01]  /*26d0*/  IMAD.MOV.U32 R0, RZ, RZ, -0x1 ;  /* 0xffffffffff007424 */ /* 0x000fe200078e00ff */
[----:B------:R-:W-:Y:S06]  /*26e0*/  @P0 BRA `(.L_x_28) ;  /* 0x0000001800f40947 */ /* 0x000fec0003800000 */
[----:B------:R-:W0:Y:S01]  /*26f0*/  LDC.64 R14, c[0x0][0x5c8] ;  /* 0x00017200ff0e7b82 */ /* 0x000e220000000a00 */
[----:B------:R-:W-:Y:S01]  /*2700*/  ULDC.64 UR4, c[0x0][0x5c0] ;  /* 0x0001700000047ab9 */ /* 0x000fe20000000a00 */
[----:B------:R-:W-:Y:S01]  /*2710*/  BSSY B0, `(.L_x_28) ;  /* 0x00001ba000007945 */ /* 0x000fe20003800000 */
[-C--:B0-----:R-:W-:Y:S02]  /*2720*/  IMAD R3, R59, R14.reuse, RZ ;  /* 0x0000000e3b037224 */ /* 0x081fe400078e02ff */
[----:B------:R-:W-:-:S04]  /*2730*/  IMAD.WIDE.U32 R6, R58, R14, R6 ;  /* 0x0000000e3a067225 */ /* 0x000fc800078e0006 */
[----:B------:R-:W-:Y:S01]  /*2740*/  IMAD R3, R58, R15, R3 ;  /* 0x0000000f3a037224 */ /* 0x000fe200078e0203 */
[----:B------:R-:W-:Y:S01]  /*2750*/  IADD3 R10, P0, R6, UR4, RZ ;  /* 0x00000004060a7c10 */ /* 0x000fe2000ff1e0ff */
[C---:B------:R-:W-:Y:S02]  /*2760*/  IMAD.SHL.U32 R5, R14.reuse, 0x8, RZ ;  /* 0x000000080e057824 */ /* 0x040fe400078e00ff */
[----:B------:R-:W-:Y:S01]  /*2770*/  IMAD.IADD R3, R7, 0x1, R3 ;  /* 0x0000000107037824 */ /* 0x000fe200078e0203 */
[-C--:B------:R-:W-:Y:S02]  /*2780*/  LEA R6, P2, R14, R10.reuse, 0x7 ;  /* 0x0000000a0e067211 */ /* 0x080fe400078438ff */
[----:B------:R-:W-:Y:S02]  /*2790*/  IADD3 R8, P1, R5, R10, RZ ;  /* 0x0000000a05087210 */ /* 0x000fe40007f3e0ff */
[----:B------:R-:W-:Y:S02]  /*27a0*/  IADD3.X R11, R3, UR5, RZ, P0, !PT ;  /* 0x00000005030b7c10 */ /* 0x000fe400087fe4ff */
[----:B-----5:R-:W-:-:S02]  /*27b0*/  ISETP.NE.AND P0, PT, R23, RZ, PT ;  /* 0x000000ff1700720c */ /* 0x020fc40003f05270 */
[C-C-:B------:R-:W-:Y:S02]  /*27c0*/  LEA.HI.X R7, R14.reuse, R11, R15.reuse, 0x7, P2 ;  /* 0x0000000b0e077211 */ /* 0x140fe400010f3c0f */
[----:B------:R-:W-:Y:S02]  /*27d0*/  SHF.L.U64.HI R3, R14, 0x3, R15 ;  /* 0x000000030e037819 */ /* 0x000fe4000001020f */
[----:B------:R-:W-:-:S03]  /*27e0*/  IADD3 R4, P2, R5, R6, RZ ;  /* 0x0000000605047210 */ /* 0x000fc60007f5e0ff */
[C---:B------:R-:W-:Y:S02]  /*27f0*/  IMAD.X R9, R3.reuse, 0x1, R11, P1 ;  /* 0x0000000103097824 */ /* 0x040fe400008e060b */
[----:B------:R-:W-:Y:S02]  /*2800*/  IMAD.X R5, R3, 0x1, R7, P2 ;  /* 0x0000000103057824 */ /* 0x000fe400010e0607 */
[----:B------:R-:W-:Y:S06]  /*2810*/  @!P0 BRA `(.L_x_29) ;  /* 0x0000001400148947 */ /* 0x000fec0003800000 */
[----:B------:R-:W0:Y:S01]  /*2820*/  LDC.64 R66, c[0x0][0x5b0] ;  /* 0x00016c00ff427b82 */ /* 0x000e220000000a00 */
[----:B------:R-:W-:Y:S01]  /*2830*/  ULDC.64 UR4, c[0x0][0x5b8] ;  /* 0x00016e0000047ab9 */ /* 0x000fe20000000a00 */
[----:B------:R-:W-:Y:S01]  /*2840*/  ISETP.GE.AND P0, PT, R65, 0x1, PT ;  /* 0x000000014100780c */ /* 0x000fe20003f06270 */
[----:B------:R-:W-:Y:S01]  /*2850*/  IMAD R14, R20, UR4, RZ ;  /* 0x00000004140e7c24 */ /* 0x000fe2000f8e02ff */
[----:B------:R-:W-:Y:S01]  /*2860*/  BSSY B1, `(.L_x_30) ;  /* 0x0000010000017945 */ /* 0x000fe20003800000 */
[C---:B------:R-:W-:Y:S01]  /*2870*/  IMAD.WIDE.U32 R60, R63.reuse, UR4, R12 ;  /* 0x000000043f3c7c25 */ /* 0x040fe2000f8e000c */
[----:B------:R-:W-:Y:S02]  /*2880*/  ISETP.LT.OR P3, PT, R70, 0x1, !P0 ;  /* 0x000000014600780c */ /* 0x000fe40004761670 */
[----:B------:R-:W1:Y:S01]  /*2890*/  LDC.64 R68, c[0x0][0x5a8] ;  /* 0x00016a00ff447b82 */ /* 0x000e620000000a00 */
[----:B------:R-:W-:Y:S02]  /*28a0*/  IMAD R15, R63, UR5, R14 ;  /* 0x000000053f0f7c24 */ /* 0x000fe4000f8e020e */
[----:B------:R-:W-:-:S02]  /*28b0*/  IMAD.MOV.U32 R14, RZ, RZ, R60 ;  /* 0x000000ffff0e7224 */ /* 0x000fc400078e003c */
[----:B------:R-:W-:Y:S02]  /*28c0*/  IMAD.IADD R15, R61, 0x1, R15 ;  /* 0x000000013d0f7824 */ /* 0x000fe400078e020f */
[-C--:B0-----:R-:W-:Y:S01]  /*28d0*/  IMAD R3, R59, R66.reuse, RZ ;  /* 0x000000423b037224 */ /* 0x081fe200078e02ff */
[----:B------:R-:W-:Y:S01]  /*28e0*/  SHF.L.U64.HI R21, R66, 0x3, R67 ;  /* 0x0000000342157819 */ /* 0x000fe20000010243 */
[----:B------:R-:W-:-:S04]  /*28f0*/  IMAD.WIDE.U32 R12, R58, R66, R14 ;  /* 0x000000423a0c7225 */ /* 0x000fc800078e000e */
[----:B------:R-:W-:Y:S01]  /*2900*/  IMAD R57, R58, R67, R3 ;  /* 0x000000433a397224 */ /* 0x000fe200078e0203 */
[----:B-1----:R-:W-:Y:S01]  /*2910*/  IADD3 R62, P1, R12, R68, RZ ;  /* 0x000000440c3e7210 */ /* 0x002fe20007f3e0ff */
[----:B------:R-:W-:-:S03]  /*2920*/  IMAD.SHL.U32 R20, R66, 0x8, RZ ;  /* 0x0000000842147824 */ /* 0x000fc600078e00ff */
[----:B------:R-:W-:Y:S01]  /*2930*/  IADD3.X R63, R69, R13, R57, P1, !PT ;  /* 0x0000000d453f7210 */ /* 0x000fe20000ffe439 */
[----:B------:R-:W-:Y:S08]  /*2940*/  @P3 BRA `(.L_x_31) ;  /* 0x0000000000043947 */ /* 0x000ff00003800000 */
[----:B------:R0:W5:Y:S02]  /*2950*/  LDG.E.U8 R56, desc[UR36][R62.64] ;  /* 0x000000243e387981 */ /* 0x000164000c1e1100 */
.L_x_31:
[----:B------:R-:W-:Y:S05]  /*2960*/  BSYNC B1 ;  /* 0x0000000000017941 */ /* 0x000fea0003800000 */
.L_x_30:
[----:B-----5:R-:W-:Y:S01]  /*2970*/  LOP3.LUT R3, R56, 0xffff, RZ, 0xc0, !PT ;  /* 0x0000ffff38037812 */ /* 0x020fe200078ec0ff */
[----:B------:R-:W-:Y:S01]  /*2980*/  IMAD.WIDE.U32 R12, R58, R66, R20 ;  /* 0x000000423a0c7225 */ /* 0x000fe200078e0014 */
[----:B------:R-:W-:Y:S01]  /*2990*/  ISETP.LT.OR P4, PT, R70, 0x2, !P0 ;  /* 0x000000024600780c */ /* 0x000fe20004781670 */
[----:B------:R-:W-:Y:S01]  /*29a0*/  BSSY B1, `(.L_x_32) ;  /* 0x000000e000017945 */ /* 0x000fe20003800000 */
[----:B------:R-:W-:Y:S01]  /*29b0*/  PRMT R64, R3, 0x8880, RZ ;  /* 0x0000888003407816 */ /* 0x000fe200000000ff */
[----:B------:R-:W-:Y:S01]  /*29c0*/  IMAD.IADD R13, R57, 0x1, R13 ;  /* 0x00000001390d7824 */ /* 0x000fe200078e020d */
[----:B------:R-:W-:Y:S02]  /*29d0*/  IADD3 R12, P2, P5, R60, R68, R12 ;  /* 0x000000443c0c7210 */ /* 0x000fe40007d5e00c */
[----:B------:R-:W-:Y:S01]  /*29e0*/  ISETP.GE.AND P1, PT, R65, 0x9, PT ;  /* 0x000000094100780c */ /* 0x000fe20003f26270 */
[----:B------:R-:W-:Y:S01]  /*29f0*/  IMAD R3, R64, R23, RZ ;  /* 0x0000001740037224 */ /* 0x000fe200078e02ff */
[----:B------:R-:W-:-:S02]  /*2a00*/  IADD3.X R13, R15, R69, R13, P2, P5 ;  /* 0x000000450f0d7210 */ /* 0x000fc400017ea40d */
[----:B------:R-:W-:Y:S01]  /*2a10*/  ISETP.LT.OR P2, PT, R70, 0x1, !P1 ;  /* 0x000000014600780c */ /* 0x000fe20004f41670 */
[----:B------:R-:W-:-:S05]  /*2a20*/  @!P3 IMAD R57, R40, R22, R3 ;  /* 0x000000162839b224 */ /* 0x000fca00078e0203 */
[----:B------:R1:W-:Y:S01]  /*2a30*/  @!P3 STG.E.U8 desc[UR36][R10.64], R57 ;  /* 0x000000390a00b986 */ /* 0x0003e2000c101124 */
[----:B------:R-:W-:Y:S06]  /*2a40*/  @P4 BRA `(.L_x_33) ;  /* 0x00000000000c4947 */ /* 0x000fec0003800000 */
[----:B------:R-:W2:Y:S02]  /*2a50*/  LDG.E.U8 R56, desc[UR36][R62.64+0x1] ;  /* 0x000001243e387981 */ /* 0x000ea4000c1e1100 */
[----:B--2---:R-:W-:-:S05]  /*2a60*/  PRMT R40, R56, 0x8880, RZ ;  /* 0x0000888038287816 */ /* 0x004fca00000000ff */
[----:B------:R-:W-:-:S07]  /*2a70*/  IMAD R3, R40, R23, RZ ;  /* 0x0000001728037224 */ /* 0x000fce00078e02ff */
.L_x_33:
[----:B------:R-:W-:Y:S05]  /*2a80*/  BSYNC B1 ;  /* 0x0000000000017941 */ /* 0x000fea0003800000 */
.L_x_32:
[----:B------:R-:W-:Y:S01]  /*2a90*/  @!P4 IMAD R41, R41, R22, R3 ;  /* 0x000000162929c224 */ /* 0x000fe200078e0203 */
[----:B------:R-:W-:Y:S04]  /*2aa0*/  BSSY B1, `(.L_x_34) ;  /* 0x0000006000017945 */ /* 0x000fe80003800000 */
[----:B------:R2:W-:Y:S01]  /*2ab0*/  @!P4 STG.E.U8 desc[UR36][R10.64+0x1], R41 ;  /* 0x000001290a00c986 */ /* 0x0005e2000c101124 */
[----:B------:R-:W-:Y:S05]  /*2ac0*/  @P2 BRA `(.L_x_35) ;  /* 0x00000000000c2947 */ /* 0x000fea0003800000 */
[----:B------:R-:W3:Y:S02]  /*2ad0*/  LDG.E.U8 R56, desc[UR36][R12.64] ;  /* 0x000000240c387981 */ /* 0x000ee4000c1e1100 */
[----:B---3--:R-:W-:-:S05]  /*2ae0*/  PRMT R40, R56, 0x8880, RZ ;  /* 0x0000888038287816 */ /* 0x008fca00000000ff */
[----:B------:R-:W-:-:S07]  /*2af0*/  IMAD R3, R40, R23, RZ ;  /* 0x0000001728037224 */ /* 0x000fce00078e02ff */
.L_x_35:
[----:B------:R-:W-:Y:S05]  /*2b00*/  BSYNC B1 ;  /* 0x0000000000017941 */ /* 0x000fea0003800000 */
.L_x_34:
[----:B------:R-:W-:Y:S01]  /*2b10*/  ISETP.LT.OR P4, PT, R70, 0x2, !P1 ;  /* 0x000000024600780c */ /* 0x000fe20004f81670 */
[----:B--2---:R-:W-:Y:S01]  /*2b20*/  @!P2 IMAD R41, R42, R22, R3 ;  /* 0x000000162a29a224 */ /* 0x004fe200078e0203 */
[----:B------:R-:W-:Y:S01]  /*2b30*/  BSSY B1, `(.L_x_36) ;  /* 0x0000009000017945 */ /* 0x000fe20003800000 */
[C---:B------:R-:W-:Y:S02]  /*2b40*/  ISETP.LT.OR P3, PT, R70.reuse, 0x9, !P0 ;  /* 0x000000094600780c */ /* 0x040fe40004761670 */
[C---:B------:R-:W-:Y:S01]  /*2b50*/  ISETP.LT.OR P5, PT, R70.reuse, 0xa, !P0 ;  /* 0x0000000a4600780c */ /* 0x040fe200047a1670 */
[----:B------:R2:W-:Y:S01]  /*2b60*/  @!P2 STG.E.U8 desc[UR36][R8.64], R41 ;  /* 0x000000290800a986 */ /* 0x0005e2000c101124 */
[----:B------:R-:W-:-:S06]  /*2b70*/  ISETP.LT.OR P2, PT, R70, 0x9, !P1 ;  /* 0x000000094600780c */ /* 0x000fcc0004f41670 */
[----:B------:R-:W-:Y:S07]  /*2b80*/  @P4 BRA `(.L_x_37) ;  /* 0x00000000000c4947 */ /* 0x000fee0003800000 */
[----:B------:R-:W3:Y:S02]  /*2b90*/  LDG.E.U8 R56, desc[UR36][R12.64+0x1] ;  /* 0x000001240c387981 */ /* 0x000ee4000c1e1100 */
[----:B---3--:R-:W-:-:S05]  /*2ba0*/  PRMT R40, R56, 0x8880, RZ ;  /* 0x0000888038287816 */ /* 0x008fca00000000ff */
[----:B------:R-:W-:-:S07]  /*2bb0*/  IMAD R3, R40, R23, RZ ;  /* 0x0000001728037224 */ /* 0x000fce00078e02ff */
.L_x_37:
[----:B------:R-:W-:Y:S05]  /*2bc0*/  BSYNC B1 ;  /* 0x0000000000017941 */ /* 0x000fea0003800000 */
.L_x_36:
[----:B------:R-:W-:Y:S01]  /*2bd0*/  @!P4 IMAD R43, R43, R22, R3 ;  /* 0x000000162b2bc224 */ /* 0x000fe200078e0203 */
[----:B------:R-:W-:Y:S04]  /*2be0*/  BSSY B1, `(.L_x_38) ;  /* 0x0000006000017945 */ /* 0x000fe80003800000 */
[----:B------:R3:W-:Y:S01]  /*2bf0*/  @!P4 STG.E.U8 desc[UR36][R8.64+0x1], R43 ;  /* 0x0000012b0800c986 */ /* 0x0007e2000c101124 */
[----:B------:R-:W-:Y:S05]  /*2c00*/  @P3 BRA `(.L_x_39) ;  /* 0x00000000000c3947 */ /* 0x000fea0003800000 */
[----:B------:R-:W4:Y:S02]  /*2c10*/  LDG.E.U8 R56, desc[UR36][R62.64+0x8] ;  /* 0x000008243e387981 */ /* 0x000f24000c1e1100 */
[----:B----4-:R-:W-:-:S05]  /*2c20*/  PRMT R40, R56, 0x8880, RZ ;  /* 0x0000888038287816 */ /* 0x010fca00000000ff */
[----:B------:R-:W-:-:S07]  /*2c30*/  IMAD R3, R40, R23, RZ ;  /* 0x0000001728037224 */ /* 0x000fce00078e02ff */
.L_x_39:
[----:B------:R-:W-:Y:S05]  /*2c40*/  BSYNC B1 ;  /* 0x0000000000017941 */ /* 0x000fea0003800000 */
.L_x_38:
[----:B--2---:R-:W-:Y:S01]  /*2c50*/  @!P3 IMAD R41, R44, R22, R3 ;  /* 0x000000162c29b224 */ /* 0x004fe200078e0203 */
[----:B------:R-:W-:Y:S04]  /*2c60*/  BSSY B1, `(.L_x_40) ;  /* 0x0000006000017945 */ /* 0x000fe80003800000 */
[----:B------:R2:W-:Y:S01]  /*2c70*/  @!P3 STG.E.U8 desc[UR36][R10.64+0x8], R41 ;  /* 0x000008290a00b986 */ /* 0x0005e2000c101124 */
[----:B------:R-:W-:Y:S05]  /*2c80*/  @P5 BRA `(.L_x_41) ;  /* 0x00000000000c5947 */ /* 0x000fea0003800000 */
[----:B------:R-:W4:Y:S02]  /*2c90*/  LDG.E.U8 R56, desc[UR36][R62.64+0x9] ;  /* 0x000009243e387981 */ /* 0x000f24000c1e1100 */
[----:B----4-:R-:W-:-:S05]  /*2ca0*/  PRMT R40, R56, 0x8880, RZ ;  /* 0x0000888038287816 */ /* 0x010fca00000000ff */
[----:B------:R-:W-:-:S07]  /*2cb0*/  IMAD R3, R40, R23, RZ ;  /* 0x0000001728037224 */ /* 0x000fce00078e02ff */
.L_x_41:
[----:B------:R-:W-:Y:S05]  /*2cc0*/  BSYNC B1 ;  /* 0x0000000000017941 */ /* 0x000fea0003800000 */
.L_x_40:
[----:B------:R-:W-:Y:S01]  /*2cd0*/  @!P5 IMAD R45, R45, R22, R3 ;  /* 0x000000162d2dd224 */ /* 0x000fe200078e0203 */
[----:B------:R-:W-:Y:S04]  /*2ce0*/  BSSY B1, `(.L_x_42) ;  /* 0x0000006000017945 */ /* 0x000fe80003800000 */
[----:B------:R4:W-:Y:S01]  /*2cf0*/  @!P5 STG.E.U8 desc[UR36][R10.64+0x9], R45 ;  /* 0x0000092d0a00d986 */ /* 0x0009e2000c101124 */
[----:B------:R-:W-:Y:S05]  /*2d00*/  @P2 BRA `(.L_x_43) ;  /* 0x00000000000c2947 */ /* 0x000fea0003800000 */
[----:B------:R-:W5:Y:S02]  /*2d10*/  LDG.E.U8 R56, desc[UR36][R12.64+0x8] ;  /* 0x000008240c387981 */ /* 0x000f64000c1e1100 */
[----:B-----5:R-:W-:-:S05]  /*2d20*/  PRMT R40, R56, 0x8880, RZ ;  /* 0x0000888038287816 */ /* 0x020fca00000000ff */
[----:B------:R-:W-:-:S07]  /*2d30*/  IMAD R3, R40, R23, RZ ;  /* 0x0000001728037224 */ /* 0x000fce00078e02ff */
.L_x_43:
[----:B------:R-:W-:Y:S05]  /*2d40*/  BSYNC B1 ;  /* 0x0000000000017941 */ /* 0x000fea0003800000 */
.L_x_42:
        /* <DEDUP_REMOVED lines=8> */
[----:B------:R-:W5:Y:S02]  /*2dd0*/  LDG.E.U8 R56, desc[UR36][R12.64+0x9] ;  /* 0x000009240c387981 */ /* 0x000f64000c1e1100 */
[----:B-----5:R-:W-:-:S05]  /*2de0*/  PRMT R40, R56, 0x8880, RZ ;  /* 0x0000888038287816 */ /* 0x020fca00000000ff */
[----:B------:R-:W-:-:S07]  /*2df0*/  IMAD R3, R40, R23, RZ ;  /* 0x0000001728037224 */ /* 0x000fce00078e02ff */
.L_x_45:
[----:B------:R-:W-:Y:S05]  /*2e00*/  BSYNC B1 ;  /* 0x0000000000017941 */ /* 0x000fea0003800000 */
.L_x_44:
[----:B------:R-:W-:Y:S01]  /*2e10*/  @!P4 IMAD R47, R47, R22, R3 ;  /* 0x000000162f2fc224 */ /* 0x000fe200078e0203 */
[----:B------:R-:W-:Y:S04]  /*2e20*/  BSSY B1, `(.L_x_46) ;  /* 0x0000006000017945 */ /* 0x000fe80003800000 */
[----:B------:R0:W-:Y:S01]  /*2e30*/  @!P4 STG.E.U8 desc[UR36][R8.64+0x9], R47 ;  /* 0x0000092f0800c986 */ /* 0x0001e2000c101124 */
[----:B------:R-:W-:Y:S05]  /*2e40*/  @P3 BRA `(.L_x_47) ;  /* 0x00000000000c3947 */ /* 0x000fea0003800000 */
[----:B------:R-:W5:Y:S02]  /*2e50*/  LDG.E.U8 R56, desc[UR36][R62.64+0x10] ;  /* 0x000010243e387981 */ /* 0x000f64000c1e1100 */
[----:B-----5:R-:W-:-:S05]  /*2e60*/  PRMT R40, R56, 0x8880, RZ ;  /* 0x0000888038287816 */ /* 0x020fca00000000ff */
[----:B------:R-:W-:-:S07]  /*2e70*/  IMAD R3, R40, R23, RZ ;  /* 0x0000001728037224 */ /* 0x000fce00078e02ff */
.L_x_47:
[----:B------:R-:W-:Y:S05]  /*2e80*/  BSYNC B1 ;  /* 0x0000000000017941 */ /* 0x000fea0003800000 */
.L_x_46:
[----:B--2---:R-:W-:Y:S01]  /*2e90*/  @!P3 IMAD R41, R48, R22, R3 ;  /* 0x000000163029b224 */ /* 0x004fe200078e0203 */
[----:B------:R-:W-:Y:S04]  /*2ea0*/  BSSY B1, `(.L_x_48) ;  /* 0x0000006000017945 */ /* 0x000fe80003800000 */
[----:B------:R2:W-:Y:S01]  /*2eb0*/  @!P3 STG.E.U8 desc[UR36][R10.64+0x10], R41 ;  /* 0x000010290a00b986 */ /* 0x0005e2000c101124 */
[----:B------:R-:W-:Y:S05]  /*2ec0*/  @P5 BRA `(.L_x_49) ;  /* 0x00000000000c5947 */ /* 0x000fea0003800000 */
[----:B------:R-:W5:Y:S02]  /*2ed0*/  LDG.E.U8 R56, desc[UR36][R62.64+0x11] ;  /* 0x000011243e387981 */ /* 0x000f64000c1e1100 */
[----:B-----5:R-:W-:-:S05]  /*2ee0*/  PRMT R40, R56, 0x8880, RZ ;  /* 0x0000888038287816 */ /* 0x020fca00000000ff */
[----:B------:R-:W-:-:S07]  /*2ef0*/  IMAD R3, R40, R23, RZ ;  /* 0x0000001728037224 */ /* 0x000fce00078e02ff */
.L_x_49:
[----:B------:R-:W-:Y:S05]  /*2f00*/  BSYNC B1 ;  /* 0x0000000000017941 */ /* 0x000fea0003800000 */
.L_x_48:
[----:B------:R-:W-:Y:S01]  /*2f10*/  @!P5 IMAD R49, R49, R22, R3 ;  /* 0x000000163131d224 */ /* 0x000fe200078e0203 */
[----:B------:R-:W-:Y:S04]  /*2f20*/  BSSY B1, `(.L_x_50) ;  /* 0x0000006000017945 */ /* 0x000fe80003800000 */
[----:B------:R0:W-:Y:S01]  /*2f30*/  @!P5 STG.E.U8 desc[UR36][R10.64+0x11], R49 ;  /* 0x000011310a00d986 */ /* 0x0001e2000c101124 */
[----:B------:R-:W-:Y:S05]  /*2f40*/  @P2 BRA `(.L_x_51) ;  /* 0x00000000000c2947 */ /* 0x000fea0003800000 */
[----:B------:R-:W5:Y:S02]  /*2f50*/  LDG.E.U8 R56, desc[UR36][R12.64+0x10] ;  /* 0x000010240c387981 */ /* 0x000f64000c1e1100 */
[----:B-----5:R-:W-:-:S05]  /*2f60*/  PRMT R40, R56, 0x8880, RZ ;  /* 0x0000888038287816 */ /* 0x020fca00000000ff */
[----:B------:R-:W-:-:S07]  /*2f70*/  IMAD R3, R40, R23, RZ ;  /* 0x0000001728037224 */ /* 0x000fce00078e02ff */
.L_x_51:
[----:B------:R-:W-:Y:S05]  /*2f80*/  BSYNC B1 ;  /* 0x0000000000017941 */ /* 0x000fea0003800000 */
.L_x_50:
[----:B------:R-:W-:Y:S01]  /*2f90*/  ISETP.LT.OR P4, PT, R70, 0x12, !P1 ;  /* 0x000000124600780c */ /* 0x000fe20004f81670 */
[----:B--2---:R-:W-:Y:S01]  /*2fa0*/  @!P2 IMAD R41, R50, R22, R3 ;  /* 0x000000163229a224 */ /* 0x004fe200078e0203 */
[----:B------:R-:W-:Y:S01]  /*2fb0*/  BSSY B1, `(.L_x_52) ;  /* 0x000000b000017945 */ /* 0x000fe20003800000 */
[----:B------:R-:W-:Y:S02]  /*2fc0*/  ISETP.LT.OR P3, PT, R70, 0x19, !P0 ;  /* 0x000000194600780c */ /* 0x000fe40004761670 */
[----:B----4-:R-:W-:Y:S01]  /*2fd0*/  IADD3 R45, P5, R58, 0x80, RZ ;  /* 0x000000803a2d7810 */ /* 0x010fe20007fbe0ff */
[----:B------:R2:W-:Y:S01]  /*2fe0*/  @!P2 STG.E.U8 desc[UR36][R8.64+0x10], R41 ;  /* 0x000010290800a986 */ /* 0x0005e2000c101124 */
[C---:B------:R-:W-:Y:S02]  /*2ff0*/  ISETP.LT.OR P2, PT, R70.reuse, 0x19, !P1 ;  /* 0x000000194600780c */ /* 0x040fe40004f41670 */
[C---:B------:R-:W-:Y:S02]  /*3000*/  ISETP.LT.OR P0, PT, R70.reuse, 0x1a, !P0 ;  /* 0x0000001a4600780c */ /* 0x040fe40004701670 */
[----:B------:R-:W-:-:S02]  /*3010*/  ISETP.LT.OR P1, PT, R70, 0x1a, !P1 ;  /* 0x0000001a4600780c */ /* 0x000fc40004f21670 */
[----:B------:R-:W-:Y:S11]  /*3020*/  @P4 BRA `(.L_x_53) ;  /* 0x00000000000c4947 */ /* 0x000ff60003800000 */
[----:B------:R-:W4:Y:S02]  /*3030*/  LDG.E.U8 R56, desc[UR36][R12.64+0x11] ;  /* 0x000011240c387981 */ /* 0x000f24000c1e1100 */
[----:B----4-:R-:W-:-:S05]  /*3040*/  PRMT R40, R56, 0x8880, RZ ;  /* 0x0000888038287816 */ /* 0x010fca00000000ff */
[----:B------:R-:W-:-:S07]  /*3050*/  IMAD R3, R40, R23, RZ ;  /* 0x0000001728037224 */ /* 0x000fce00078e02ff */
.L_x_53:
[----:B------:R-:W-:Y:S05]  /*3060*/  BSYNC B1 ;  /* 0x0000000000017941 */ /* 0x000fea0003800000 */
.L_x_52:
[----:B------:R-:W-:Y:S01]  /*3070*/  @!P4 IMAD R51, R51, R22, R3 ;  /* 0x000000163333c224 */ /* 0x000fe200078e0203 */
[----:B------:R-:W-:Y:S04]  /*3080*/  BSSY B1, `(.L_x_54) ;  /* 0x0000006000017945 */ /* 0x000fe80003800000 */
[----:B------:R4:W-:Y:S01]  /*3090*/  @!P4 STG.E.U8 desc[UR36][R8.64+0x11], R51 ;  /* 0x000011330800c986 */ /* 0x0009e2000c101124 */
[----:B------:R-:W-:Y:S05]  /*30a0*/  @P3 BRA `(.L_x_55) ;  /* 0x00000000000c3947 */ /* 0x000fea0003800000 */
[----:B------:R-:W5:Y:S02]  /*30b0*/  LDG.E.U8 R56, desc[UR36][R62.64+0x18] ;  /* 0x000018243e387981 */ /* 0x000f64000c1e1100 */
[----:B-----5:R-:W-:-:S05]  /*30c0*/  PRMT R40, R56, 0x8880, RZ ;  /* 0x0000888038287816 */ /* 0x020fca00000000ff */
[----:B------:R-:W-:-:S07]  /*30d0*/  IMAD R3, R40, R23, RZ ;  /* 0x0000001728037224 */ /* 0x000fce00078e02ff */
.L_x_55:
[----:B------:R-:W-:Y:S05]  /*30e0*/  BSYNC B1 ;  /* 0x0000000000017941 */ /* 0x000fea0003800000 */
.L_x_54:
[----:B--2---:R-:W-:Y:S01]  /*30f0*/  @!P3 IMAD R41, R52, R22, R3 ;  /* 0x000000163429b224 */ /* 0x004fe200078e0203 */
[----:B------:R-:W-:Y:S01]  /*3100*/  BSSY B1, `(.L_x_56) ;  /* 0x0000007000017945 */ /* 0x000fe20003800000 */
[----:B------:R-:W-:-:S03]  /*3110*/  IMAD.X R59, RZ, RZ, R59, P5 ;  /* 0x000000ffff3b7224 */ /* 0x000fc600028e063b */
[----:B------:R2:W-:Y:S01]  /*3120*/  @!P3 STG.E.U8 desc[UR36][R10.64+0x18], R41 ;  /* 0x000018290a00b986 */ /* 0x0005e2000c101124 */
[----:B------:R-:W-:Y:S05]  /*3130*/  @P0 BRA `(.L_x_57) ;  /* 0x00000000000c0947 */ /* 0x000fea0003800000 */
[----:B------:R-:W5:Y:S02]  /*3140*/  LDG.E.U8 R56, desc[UR36][R62.64+0x19] ;  /* 0x000019243e387981 */ /* 0x000f64000c1e1100 */
[----:B-----5:R-:W-:-:S05]  /*3150*/  PRMT R40, R56, 0x8880, RZ ;  /* 0x0000888038287816 */ /* 0x020fca00000000ff */
[----:B------:R-:W-:-:S07]  /*3160*/  IMAD R3, R40, R23, RZ ;  /* 0x0000001728037224 */ /* 0x000fce00078e02ff */
.L_x_57:
[----:B------:R-:W-:Y:S05]  /*3170*/  BSYNC B1 ;  /* 0x0000000000017941 */ /* 0x000fea0003800000 */
.L_x_56:
[----:B------:R-:W-:Y:S01]  /*3180*/  @!P0 IMAD R53, R53, R22, R3 ;  /* 0x0000001635358224 */ /* 0x000fe200078e0203 */
[----:B------:R-:W-:Y:S01]  /*3190*/  BSSY B1, `(.L_x_58) ;  /* 0x0000007000017945 */ /* 0x000fe20003800000 */
[----:B------:R-:W-:-:S03]  /*31a0*/  IMAD R40, R59, R66, RZ ;  /* 0x000000423b287224 */ /* 0x000fc600078e02ff */
[----:B------:R0:W-:Y:S01]  /*31b0*/  @!P0 STG.E.U8 desc[UR36][R10.64+0x19], R53 ;  /* 0x000019350a008986 */ /* 0x0001e2000c101124 */
[----:B------:R-:W-:Y:S05]  /*31c0*/  @P2 BRA `(.L_x_59) ;  /* 0x00000000000c2947 */ /* 0x000fea0003800000 */
[----:B------:R-:W0:Y:S02]  /*31d0*/  LDG.E.U8 R56, desc[UR36][R12.64+0x18] ;  /* 0x000018240c387981 */ /* 0x000e24000c1e1100 */
[----:B012---:R-:W-:-:S05]  /*31e0*/  PRMT R10, R56, 0x8880, RZ ;  /* 0x00008880380a7816 */ /* 0x007fca00000000ff */
[----:B------:R-:W-:-:S07]  /*31f0*/  IMAD R3, R10, R23, RZ ;  /* 0x000000170a037224 */ /* 0x000fce00078e02ff */
.L_x_59:
[----:B------:R-:W-:Y:S05]  /*3200*/  BSYNC B1 ;  /* 0x0000000000017941 */ /* 0x000fea0003800000 */
.L_x_58:
[----:B--2---:R-:W-:Y:S01]  /*3210*/  @!P2 IMAD R41, R54, R22, R3 ;  /* 0x000000163629a224 */ /* 0x004fe200078e0203 */
[----:B------:R-:W-:Y:S01]  /*3220*/  BSSY B1, `(.L_x_60) ;  /* 0x0000009000017945 */ /* 0x000fe20003800000 */
[C---:B---3--:R-:W-:Y:S02]  /*3230*/  IMAD R43, R45.reuse, R67, R40 ;  /* 0x000000432d2b7224 */ /* 0x048fe400078e0228 */
[CC--:B------:R-:W-:Y:S01]  /*3240*/  IMAD.WIDE.U32 R20, R45.reuse, R66.reuse, R20 ;  /* 0x000000422d147225 */ /* 0x0c0fe200078e0014 */
[----:B------:R2:W-:Y:S03]  /*3250*/  @!P2 STG.E.U8 desc[UR36][R8.64+0x18], R41 ;  /* 0x000018290800a986 */ /* 0x0005e6000c101124 */
[----:B01----:R-:W-:Y:S01]  /*3260*/  IMAD.WIDE.U32 R10, R45, R66, R14 ;  /* 0x000000422d0a7225 */ /* 0x003fe200078e000e */
[----:B------:R-:W-:Y:S06]  /*3270*/  @P1 BRA `(.L_x_61) ;  /* 0x00000000000c1947 */ /* 0x000fec0003800000 */
[----:B------:R-:W3:Y:S02]  /*3280*/  LDG.E.U8 R56, desc[UR36][R12.64+0x19] ;  /* 0x000019240c387981 */ /* 0x000ee4000c1e1100 */
[----:B---3--:R-:W-:-:S05]  /*3290*/  PRMT R40, R56, 0x8880, RZ ;  /* 0x0000888038287816 */ /* 0x008fca00000000ff */
[----:B------:R-:W-:-:S07]  /*32a0*/  IMAD R3, R40, R23, RZ ;  /* 0x0000001728037224 */ /* 0x000fce00078e02ff */
.L_x_61:
[----:B------:R-:W-:Y:S05]  /*32b0*/  BSYNC B1 ;  /* 0x0000000000017941 */ /* 0x000fea0003800000 */
.L_x_60:
[----:B------:R-:W-:Y:S01]  /*32c0*/  @!P1 IMAD R55, R55, R22, R3 ;  /* 0x0000001637379224 */ /* 0x000fe200078e0203 */
[----:B------:R-:W-:Y:S01]  /*32d0*/  ISETP.GE.AND P2, PT, R65, 0x81, PT ;  /* 0x000000814100780c */ /* 0x000fe20003f46270 */
[----:B------:R-:W-:Y:S01]  /*32e0*/  BSSY B1, `(.L_x_62) ;  /* 0x000000c000017945 */ /* 0x000fe20003800000 */
[----:B------:R-:W-:Y:S02]  /*32f0*/  IADD3 R10, P5, R10, R68, RZ ;  /* 0x000000440a0a7210 */ /* 0x000fe40007fbe0ff */
[----:B------:R0:W-:Y:S01]  /*3300*/  @!P1 STG.E.U8 desc[UR36][R8.64+0x19], R55 ;  /* 0x0000193708009986 */ /* 0x0001e2000c101124 */
[----:B------:R-:W-:Y:S02]  /*3310*/  ISETP.LT.OR P1, PT, R70, 0x1, !P2 ;  /* 0x000000014600780c */ /* 0x000fe40005721670 */
[----:B------:R-:W-:Y:S02]  /*3320*/  IADD3.X R11, R69, R11, R43, P5, !PT ;  /* 0x0000000b450b7210 */ /* 0x000fe40002ffe42b */
[----:B------:R-:W-:-:S02]  /*3330*/  ISETP.GE.AND P0, PT, R65, 0x89, PT ;  /* 0x000000894100780c */ /* 0x000fc40003f06270 */
[----:B------:R-:W-:Y:S02]  /*3340*/  IADD3 R60, P4, P3, R60, R68, R20 ;  /* 0x000000443c3c7210 */ /* 0x000fe40007b9e014 */
[----:B------:R-:W-:-:S05]  /*3350*/  ISETP.LT.OR P5, PT, R70, 0x2, !P2 ;  /* 0x000000024600780c */ /* 0x000fca00057a1670 */
[----:B0-----:R-:W-:Y:S08]  /*3360*/  @P1 BRA `(.L_x_63) ;  /* 0x00000000000c1947 */ /* 0x001ff00003800000 */
[----:B------:R-:W2:Y:S02]  /*3370*/  LDG.E.U8 R56, desc[UR36][R10.64] ;  /* 0x000000240a387981 */ /* 0x000ea4000c1e1100 */
[----:B--2-4-:R-:W-:-:S05]  /*3380*/  PRMT R8, R56, 0x8880, RZ ;  /* 0x0000888038087816 */ /* 0x014fca00000000ff */
[----:B------:R-:W-:-:S07]  /*3390*/  IMAD R3, R8, R23, RZ ;  /* 0x0000001708037224 */ /* 0x000fce00078e02ff */
.L_x_63:
[----:B------:R-:W-:Y:S05]  /*33a0*/  BSYNC B1 ;  /* 0x0000000000017941 */ /* 0x000fea0003800000 */
.L_x_62:
[----:B--2-4-:R-:W-:Y:S01]  /*33b0*/  @!P1 IMAD R9, R24, R22, R3 ;  /* 0x0000001618099224 */ /* 0x014fe200078e0203 */
[----:B------:R-:W-:Y:S01]  /*33c0*/  BSSY B1, `(.L_x_64) ;  /* 0x0000007000017945 */ /* 0x000fe20003800000 */
[----:B------:R-:W-:-:S03]  /*33d0*/  IMAD.IADD R20, R43, 0x1, R21 ;  /* 0x000000012b147824 */ /* 0x000fc600078e0215 */
[----:B------:R0:W-:Y:S01]  /*33e0*/  @!P1 STG.E.U8 desc[UR36][R6.64], R9 ;  /* 0x0000000906009986 */ /* 0x0001e2000c101124 */
[----:B------:R-:W-:Y:S05]  /*33f0*/  @P5 BRA `(.L_x_65) ;  /* 0x00000000000c5947 */ /* 0x000fea0003800000 */
[----:B------:R-:W2:Y:S02]  /*3400*/  LDG.E.U8 R56, desc[UR36][R10.64+0x1] ;  /* 0x000001240a387981 */ /* 0x000ea4000c1e1100 */
[----:B--2---:R-:W-:-:S05]  /*3410*/  PRMT R8, R56, 0x8880, RZ ;  /* 0x0000888038087816 */ /* 0x004fca00000000ff */
[----:B------:R-:W-:-:S07]  /*3420*/  IMAD R3, R8, R23, RZ ;  /* 0x0000001708037224 */ /* 0x000fce00078e02ff */
.L_x_65:
[----:B------:R-:W-:Y:S05]  /*3430*/  BSYNC B1 ;  /* 0x0000000000017941 */ /* 0x000fea0003800000 */
.L_x_64:
[C---:B------:R-:W-:Y:S01]  /*3440*/  ISETP.LT.OR P1, PT, R70.reuse, 0x1, !P0 ;  /* 0x000000014600780c */ /* 0x040fe20004721670 */
[----:B------:R-:W-:Y:S01]  /*3450*/  @!P5 IMAD R25, R25, R22, R3 ;  /* 0x000000161919d224 */ /* 0x000fe200078e0203 */
[----:B------:R-:W-:Y:S01]  /*3460*/  BSSY B1, `(.L_x_66) ;  /* 0x000000a000017945 */ /* 0x000fe20003800000 */
[----:B------:R-:W-:Y:S02]  /*3470*/  IADD3.X R61, R15, R69, R20, P4, P3 ;  /* 0x000000450f3d7210 */ /* 0x000fe400027e6414 */
[C---:B------:R-:W-:Y:S01]  /*3480*/  ISETP.LT.OR P4, PT, R70.reuse, 0x2, !P0 ;  /* 0x000000024600780c */ /* 0x040fe20004781670 */
[----:B------:R1:W-:Y:S01]  /*3490*/  @!P5 STG.E.U8 desc[UR36][R6.64+0x1], R25 ;  /* 0x000001190600d986 */ /* 0x0003e2000c101124 */
[C---:B------:R-:W-:Y:S02]  /*34a0*/  ISETP.LT.OR P5, PT, R70.reuse, 0x9, !P2 ;  /* 0x000000094600780c */ /* 0x040fe400057a1670 */
[----:B------:R-:W-:-:S04]  /*34b0*/  ISETP.LT.OR P3, PT, R70, 0xa, !P2 ;  /* 0x0000000a4600780c */ /* 0x000fc80005761670 */
[----:B------:R-:W-:Y:S09]  /*34c0*/  @P1 BRA `(.L_x_67) ;  /* 0x00000000000c1947 */ /* 0x000ff20003800000 */
[----:B------:R-:W2:Y:S02]  /*34d0*/  LDG.E.U8 R56, desc[UR36][R60.64] ;  /* 0x000000243c387981 */ /* 0x000ea4000c1e1100 */
[----:B--2---:R-:W-:-:S05]  /*34e0*/  PRMT R8, R56, 0x8880, RZ ;  /* 0x0000888038087816 */ /* 0x004fca00000000ff */
[----:B------:R-:W-:-:S07]  /*34f0*/  IMAD R3, R8, R23, RZ ;  /* 0x0000001708037224 */ /* 0x000fce00078e02ff */
.L_x_67:
[----:B------:R-:W-:Y:S05]  /*3500*/  BSYNC B1 ;  /* 0x0000000000017941 */ /* 0x000fea0003800000 */
.L_x_66:
[----:B0-----:R-:W-:Y:S01]  /*3510*/  @!P1 IMAD R9, R26, R22, R3 ;  /* 0x000000161a099224 */ /* 0x001fe200078e0203 */
[----:B------:R-:W-:Y:S04]  /*3520*/  BSSY B1, `(.L_x_68) ;  /* 0x0000006000017945 */ /* 0x000fe80003800000 */
[----:B------:R0:W-:Y:S01]  /*3530*/  @!P1 STG.E.U8 desc[UR36][R4.64], R9 ;  /* 0x0000000904009986 */ /* 0x0001e2000c101124 */
[----:B------:R-:W-:Y:S05]  /*3540*/  @P4 BRA `(.L_x_69) ;  /* 0x00000000000c4947 */ /* 0x000fea0003800000 */
[----:B------:R-:W2:Y:S02]  /*3550*/  LDG.E.U8 R56, desc[UR36][R60.64+0x1] ;  /* 0x000001243c387981 */ /* 0x000ea4000c1e1100 */
[----:B--2---:R-:W-:-:S05]  /*3560*/  PRMT R8, R56, 0x8880, RZ ;  /* 0x0000888038087816 */ /* 0x004fca00000000ff */
[----:B------:R-:W-:-:S07]  /*3570*/  IMAD R3, R8, R23, RZ ;  /* 0x0000001708037224 */ /* 0x000fce00078e02ff */
.L_x_69:
[----:B------:R-:W-:Y:S05]  /*3580*/  BSYNC B1 ;  /* 0x0000000000017941 */ /* 0x000fea0003800000 */
.L_x_68:
[----:B------:R-:W-:Y:S01]  /*3590*/  @!P4 IMAD R27, R27, R22, R3 ;  /* 0x000000161b1bc224 */ /* 0x000fe200078e0203 */
[----:B------:R-:W-:Y:S04]  /*35a0*/  BSSY B1, `(.L_x_70) ;  /* 0x0000006000017945 */ /* 0x000fe80003800000 */
[----:B------:R2:W-:Y:S01]  /*35b0*/  @!P4 STG.E.U8 desc[UR36][R4.64+0x1], R27 ;  /* 0x0000011b0400c986 */ /* 0x0005e2000c101124 */
[----:B------:R-:W-:Y:S05]  /*35c0*/  @P5 BRA `(.L_x_71) ;  /* 0x00000000000c5947 */ /* 0x000fea0003800000 */
[----:B------:R-:W3:Y:S02]  /*35d0*/  LDG.E.U8 R56, desc[UR36][R10.64+0x8] ;  /* 0x000008240a387981 */ /* 0x000ee4000c1e1100 */
[----:B---3--:R-:W-:-:S05]  /*35e0*/  PRMT R8, R56, 0x8880, RZ ;  /* 0x0000888038087816 */ /* 0x008fca00000000ff */
[----:B------:R-:W-:-:S07]  /*35f0*/  IMAD R3, R8, R23, RZ ;  /* 0x0000001708037224 */ /* 0x000fce00078e02ff */
.L_x_71:
[----:B------:R-:W-:Y:S05]  /*3600*/  BSYNC B1 ;  /* 0x0000000000017941 */ /* 0x000fea0003800000 */
.L_x_70:
[----:B0-----:R-:W-:Y:S01]  /*3610*/  @!P5 IMAD R9, R28, R22, R3 ;  /* 0x000000161c09d224 */ /* 0x001fe200078e0203 */
[----:B------:R-:W-:Y:S04]  /*3620*/  BSSY B1, `(.L_x_72) ;  /* 0x0000006000017945 */ /* 0x000fe80003800000 */
[----:B------:R0:W-:Y:S01]  /*3630*/  @!P5 STG.E.U8 desc[UR36][R6.64+0x8], R9 ;  /* 0x000008090600d986 */ /* 0x0001e2000c101124 */
[----:B------:R-:W-:Y:S05]  /*3640*/  @P3 BRA `(.L_x_73) ;  /* 0x00000000000c3947 */ /* 0x000fea0003800000 */
[----:B------:R-:W3:Y:S02]  /*3650*/  LDG.E.U8 R56, desc[UR36][R10.64+0x9] ;  /* 0x000009240a387981 */ /* 0x000ee4000c1e1100 */
[----:B---3--:R-:W-:-:S05]  /*3660*/  PRMT R8, R56, 0x8880, RZ ;  /* 0x0000888038087816 */ /* 0x008fca00000000ff */
[----:B------:R-:W-:-:S07]  /*3670*/  IMAD R3, R8, R23, RZ ;  /* 0x0000001708037224 */ /* 0x000fce00078e02ff */
.L_x_73:
[----:B------:R-:W-:Y:S05]  /*3680*/  BSYNC B1 ;  /* 0x0000000000017941 */ /* 0x000fea0003800000 */
.L_x_72:
[C---:B------:R-:W-:Y:S01]  /*3690*/  ISETP.LT.OR P5, PT, R70.reuse, 0x9, !P0 ;  /* 0x000000094600780c */ /* 0x040fe200047a1670 */
[----:B------:R-:W-:Y:S01]  /*36a0*/  @!P3 IMAD R29, R29, R22, R3 ;  /* 0x000000161d1db224 */ /* 0x000fe200078e0203 */
[----:B------:R-:W-:Y:S01]  /*36b0*/  BSSY B1, `(.L_x_74) ;  /* 0x0000009000017945 */ /* 0x000fe20003800000 */
[C---:B------:R-:W-:Y:S02]  /*36c0*/  ISETP.LT.OR P4, PT, R70.reuse, 0xa, !P0 ;  /* 0x0000000a4600780c */ /* 0x040fe40004781670 */
[C---:B------:R-:W-:Y:S01]  /*36d0*/  ISETP.LT.OR P1, PT, R70.reuse, 0x12, !P2 ;  /* 0x000000124600780c */ /* 0x040fe20005721670 */
[----:B------:R3:W-:Y:S01]  /*36e0*/  @!P3 STG.E.U8 desc[UR36][R6.64+0x9], R29 ;  /* 0x0000091d0600b986 */ /* 0x0007e2000c101124 */
[----:B------:R-:W-:-:S06]  /*36f0*/  ISETP.LT.OR P3, PT, R70, 0x11, !P2 ;  /* 0x000000114600780c */ /* 0x000fcc0005761670 */
[----:B------:R-:W-:Y:S07]  /*3700*/  @P5 BRA `(.L_x_75) ;  /* 0x00000000000c5947 */ /* 0x000fee0003800000 */
[----:B------:R-:W4:Y:S02]  /*3710*/  LDG.E.U8 R56, desc[UR36][R60.64+0x8] ;  /* 0x000008243c387981 */ /* 0x000f24000c1e1100 */
[----:B----4-:R-:W-:-:S05]  /*3720*/  PRMT R8, R56, 0x8880, RZ ;  /* 0x0000888038087816 */ /* 0x010fca00000000ff */
[----:B------:R-:W-:-:S07]  /*3730*/  IMAD R3, R8, R23, RZ ;  /* 0x0000001708037224 */ /* 0x000fce00078e02ff */
.L_x_75:
[----:B------:R-:W-:Y:S05]  /*3740*/  BSYNC B1 ;  /* 0x0000000000017941 */ /* 0x000fea0003800000 */
.L_x_74:
[----:B0-----:R-:W-:Y:S01]  /*3750*/  @!P5 IMAD R9, R30, R22, R3 ;  /* 0x000000161e09d224 */ /* 0x001fe200078e0203 */
[----:B------:R-:W-:Y:S04]  /*3760*/  BSSY B1, `(.L_x_76) ;  /* 0x0000006000017945 */ /* 0x000fe80003800000 */
[----:B------:R0:W-:Y:S01]  /*3770*/  @!P5 STG.E.U8 desc[UR36][R4.64+0x8], R9 ;  /* 0x000008090400d986 */ /* 0x0001e2000c101124 */
[----:B------:R-:W-:Y:S05]  /*3780*/  @P4 BRA `(.L_x_77) ;  /* 0x00000000000c4947 */ /* 0x000fea0003800000 */
[----:B------:R-:W4:Y:S02]  /*3790*/  LDG.E.U8 R56, desc[UR36][R60.64+0x9] ;  /* 0x000009243c387981 */ /* 0x000f24000c1e1100 */
[----:B----4-:R-:W-:-:S05]  /*37a0*/  PRMT R8, R56, 0x8880, RZ ;  /* 0x0000888038087816 */ /* 0x010fca00000000ff */
[----:B------:R-:W-:-:S07]  /*37b0*/  IMAD R3, R8, R23, RZ ;  /* 0x0000001708037224 */ /* 0x000fce00078e02ff */
.L_x_77:
[----:B------:R-:W-:Y:S05]  /*37c0*/  BSYNC B1 ;  /* 0x0000000000017941 */ /* 0x000fea0003800000 */
.L_x_76:
[----:B------:R-:W-:Y:S01]  /*37d0*/  @!P4 IMAD R31, R31, R22, R3 ;  /* 0x000000161f1fc224 */ /* 0x000fe200078e0203 */
[----:B------:R-:W-:Y:S04]  /*37e0*/  BSSY B1, `(.L_x_78) ;  /* 0x0000006000017945 */ /* 0x000fe80003800000 */
[----:B------:R4:W-:Y:S01]  /*37f0*/  @!P4 STG.E.U8 desc[UR36][R4.64+0x9], R31 ;  /* 0x0000091f0400c986 */ /* 0x0009e2000c101124 */
[----:B------:R-:W-:Y:S05]  /*3800*/  @P3 BRA `(.L_x_79) ;  /* 0x00000000000c3947 */ /* 0x000fea0003800000 */
[----:B------:R-:W5:Y:S02]  /*3810*/  LDG.E.U8 R56, desc[UR36][R10.64+0x10] ;  /* 0x000010240a387981 */ /* 0x000f64000c1e1100 */
[----:B-----5:R-:W-:-:S05]  /*3820*/  PRMT R8, R56, 0x8880, RZ ;  /* 0x0000888038087816 */ /* 0x020fca00000000ff */
[----:B------:R-:W-:-:S07]  /*3830*/  IMAD R3, R8, R23, RZ ;  /* 0x0000001708037224 */ /* 0x000fce00078e02ff */
.L_x_79:
[----:B------:R-:W-:Y:S05]  /*3840*/  BSYNC B1 ;  /* 0x0000000000017941 */ /* 0x000fea0003800000 */
.L_x_78:
[----:B0-----:R-:W-:Y:S01]  /*3850*/  @!P3 IMAD R9, R32, R22, R3 ;  /* 0x000000162009b224 */ /* 0x001fe200078e0203 */
[----:B------:R-:W-:Y:S04]  /*3860*/  BSSY B1, `(.L_x_80) ;  /* 0x0000006000017945 */ /* 0x000fe80003800000 */
[----:B------:R0:W-:Y:S01]  /*3870*/  @!P3 STG.E.U8 desc[UR36][R6.64+0x10], R9 ;  /* 0x000010090600b986 */ /* 0x0001e2000c101124 */
[----:B------:R-:W-:Y:S05]  /*3880*/  @P1 BRA `(.L_x_81) ;  /* 0x00000000000c1947 */ /* 0x000fea0003800000 */
[----:B------:R-:W5:Y:S02]  /*3890*/  LDG.E.U8 R56, desc[UR36][R10.64+0x11] ;  /* 0x000011240a387981 */ /* 0x000f64000c1e1100 */
[----:B-----5:R-:W-:-:S05]  /*38a0*/  PRMT R8, R56, 0x8880, RZ ;  /* 0x0000888038087816 */ /* 0x020fca00000000ff */
[----:B------:R-:W-:-:S07]  /*38b0*/  IMAD R3, R8, R23, RZ ;  /* 0x0000001708037224 */ /* 0x000fce00078e02ff */
.L_x_81:
[----:B------:R-:W-:Y:S05]  /*38c0*/  BSYNC B1 ;  /* 0x0000000000017941 */ /* 0x000fea0003800000 */
.L_x_80:
[C---:B------:R-:W-:Y:S01]  /*38d0*/  ISETP.LT.OR P4, PT, R70.reuse, 0x11, !P0 ;  /* 0x000000114600780c */ /* 0x040fe20004781670 */
[----:B------:R-:W-:Y:S01]  /*38e0*/  @!P1 IMAD R33, R33, R22, R3 ;  /* 0x0000001621219224 */ /* 0x000fe200078e0203 */
[----:B------:R-:W-:Y:S01]  /*38f0*/  BSSY B1, `(.L_x_82) ;  /* 0x000000a000017945 */ /* 0x000fe20003800000 */
[C---:B------:R-:W-:Y:S02]  /*3900*/  ISETP.LT.OR P3, PT, R70.reuse, 0x12, !P0 ;  /* 0x000000124600780c */ /* 0x040fe40004761670 */
[C---:B------:R-:W-:Y:S01]  /*3910*/  ISETP.LT.OR P5, PT, R70.reuse, 0x19, !P0 ;  /* 0x000000194600780c */ /* 0x040fe200047a1670 */
[----:B------:R0:W-:Y:S01]  /*3920*/  @!P1 STG.E.U8 desc[UR36][R6.64+0x11], R33 ;  /* 0x0000112106009986 */ /* 0x0001e2000c101124 */
[C---:B------:R-:W-:Y:S02]  /*3930*/  ISETP.LT.OR P1, PT, R70.reuse, 0x19, !P2 ;  /* 0x000000194600780c */ /* 0x040fe40005721670 */
[----:B------:R-:W-:-:S04]  /*3940*/  ISETP.LT.OR P2, PT, R70, 0x1a, !P2 ;  /* 0x0000001a4600780c */ /* 0x000fc80005741670 */
[----:B------:R-:W-:Y:S09]  /*3950*/  @P4 BRA `(.L_x_83) ;  /* 0x00000000000c4947 */ /* 0x000ff20003800000 */
[----:B------:R-:W5:Y:S02]  /*3960*/  LDG.E.U8 R56, desc[UR36][R60.64+0x10] ;  /* 0x000010243c387981 */ /* 0x000f64000c1e1100 */
[----:B-----5:R-:W-:-:S05]  /*3970*/  PRMT R8, R56, 0x8880, RZ ;  /* 0x0000888038087816 */ /* 0x020fca00000000ff */
[----:B------:R-:W-:-:S07]  /*3980*/  IMAD R3, R8, R23, RZ ;  /* 0x0000001708037224 */ /* 0x000fce00078e02ff */
.L_x_83:
[----:B------:R-:W-:Y:S05]  /*3990*/  BSYNC B1 ;  /* 0x0000000000017941 */ /* 0x000fea0003800000 */
.L_x_82:
[----:B0-----:R-:W-:Y:S01]  /*39a0*/  @!P4 IMAD R9, R34, R22, R3 ;  /* 0x000000162209c224 */ /* 0x001fe200078e0203 */
[----:B------:R-:W-:Y:S04]  /*39b0*/  BSSY B1, `(.L_x_84) ;  /* 0x0000006000017945 */ /* 0x000fe80003800000 */
[----:B------:R0:W-:Y:S01]  /*39c0*/  @!P4 STG.E.U8 desc[UR36][R4.64+0x10], R9 ;  /* 0x000010090400c986 */ /* 0x0001e2000c101124 */
[----:B------:R-:W-:Y:S05]  /*39d0*/  @P3 BRA `(.L_x_85) ;  /* 0x00000000000c3947 */ /* 0x000fea0003800000 */
[----:B------:R-:W5:Y:S02]  /*39e0*/  LDG.E.U8 R56, desc[UR36][R60.64+0x11] ;  /* 0x000011243c387981 */ /* 0x000f64000c1e1100 */
[----:B-----5:R-:W-:-:S05]  /*39f0*/  PRMT R8, R56, 0x8880, RZ ;  /* 0x0000888038087816 */ /* 0x020fca00000000ff */
[----:B------:R-:W-:-:S07]  /*3a00*/  IMAD R3, R8, R23, RZ ;  /* 0x0000001708037224 */ /* 0x000fce00078e02ff */
.L_x_85:
[----:B------:R-:W-:Y:S05]  /*3a10*/  BSYNC B1 ;  /* 0x0000000000017941 */ /* 0x000fea0003800000 */
.L_x_84:
[----:B------:R-:W-:Y:S01]  /*3a20*/  @!P3 IMAD R35, R35, R22, R3 ;  /* 0x000000162323b224 */ /* 0x000fe200078e0203 */
[----:B------:R-:W-:Y:S04]  /*3a30*/  BSSY B1, `(.L_x_86) ;  /* 0x0000006000017945 */ /* 0x000fe80003800000 */
[----:B------:R0:W-:Y:S01]  /*3a40*/  @!P3 STG.E.U8 desc[UR36][R4.64+0x11], R35 ;  /* 0x000011230400b986 */ /* 0x0001e2000c101124 */
[----:B------:R-:W-:Y:S05]  /*3a50*/  @P1 BRA `(.L_x_87) ;  /* 0x00000000000c1947 */ /* 0x000fea0003800000 */
[----:B------:R-:W5:Y:S02]  /*3a60*/  LDG.E.U8 R56, desc[UR36][R10.64+0x18] ;  /* 0x000018240a387981 */ /* 0x000f64000c1e1100 */
[----:B-----5:R-:W-:-:S05]  /*3a70*/  PRMT R8, R56, 0x8880, RZ ;  /* 0x0000888038087816 */ /* 0x020fca00000000ff */
[----:B------:R-:W-:-:S07]  /*3a80*/  IMAD R3, R8, R23, RZ ;  /* 0x0000001708037224 */ /* 0x000fce00078e02ff */
.L_x_87:
[----:B------:R-:W-:Y:S05]  /*3a90*/  BSYNC B1 ;  /* 0x0000000000017941 */ /* 0x000fea0003800000 */
.L_x_86:
[----:B0-----:R-:W-:Y:S01]  /*3aa0*/  @!P1 IMAD R9, R36, R22, R3 ;  /* 0x0000001624099224 */ /* 0x001fe200078e0203 */
[----:B------:R-:W-:Y:S04]  /*3ab0*/  BSSY B1, `(.L_x_88) ;  /* 0x0000006000017945 */ /* 0x000fe80003800000 */
[----:B------:R0:W-:Y:S01]  /*3ac0*/  @!P1 STG.E.U8 desc[UR36][R6.64+0x18], R9 ;  /* 0x0000180906009986 */ /* 0x0001e2000c101124 */
[----:B------:R-:W-:Y:S05]  /*3ad0*/  @P2 BRA `(.L_x_89) ;  /* 0x00000000000c2947 */ /* 0x000fea0003800000 */
[----:B------:R-:W5:Y:S02]  /*3ae0*/  LDG.E.U8 R56, desc[UR36][R10.64+0x19] ;  /* 0x000019240a387981 */ /* 0x000f64000c1e1100 */
[----:B-----5:R-:W-:-:S05]  /*3af0*/  PRMT R8, R56, 0x8880, RZ ;  /* 0x0000888038087816 */ /* 0x020fca00000000ff */
[----:B------:R-:W-:-:S07]  /*3b00*/  IMAD R3, R8, R23, RZ ;  /* 0x0000001708037224 */ /* 0x000fce00078e02ff */
.L_x_89:
[----:B------:R-:W-:Y:S05]  /*3b10*/  BSYNC B1 ;  /* 0x0000000000017941 */ /* 0x000fea0003800000 */
.L_x_88:
[----:B------:R-:W-:Y:S01]  /*3b20*/  @!P2 IMAD R37, R37, R22, R3 ;  /* 0x000000162525a224 */ /* 0x000fe200078e0203 */
[----:B------:R-:W-:Y:S04]  /*3b30*/  BSSY B1, `(.L_x_90) ;  /* 0x0000006000017945 */ /* 0x000fe80003800000 */
[----:B------:R0:W-:Y:S01]  /*3b40*/  @!P2 STG.E.U8 desc[UR36][R6.64+0x19], R37 ;  /* 0x000019250600a986 */ /* 0x0001e2000c101124 */
[----:B------:R-:W-:Y:S05]  /*3b50*/  @P5 BRA `(.L_x_91) ;  /* 0x00000000000c5947 */ /* 0x000fea0003800000 */
[----:B------:R-:W0:Y:S02]  /*3b60*/  LDG.E.U8 R56, desc[UR36][R60.64+0x18] ;  /* 0x000018243c387981 */ /* 0x000e24000c1e1100 */
[----:B01-3--:R-:W-:-:S05]  /*3b70*/  PRMT R6, R56, 0x8880, RZ ;  /* 0x0000888038067816 */ /* 0x00bfca00000000ff */
[----:B------:R-:W-:-:S07]  /*3b80*/  IMAD R3, R6, R23, RZ ;  /* 0x0000001706037224 */ /* 0x000fce00078e02ff */
.L_x_91:
[----:B------:R-:W-:Y:S05]  /*3b90*/  BSYNC B1 ;  /* 0x0000000000017941 */ /* 0x000fea0003800000 */
.L_x_90:
[----:B01-3--:R-:W-:Y:S01]  /*3ba0*/  @!P5 IMAD R7, R38, R22, R3 ;  /* 0x000000162607d224 */ /* 0x00bfe200078e0203 */
[----:B------:R-:W-:Y:S01]  /*3bb0*/  ISETP.LT.OR P0, PT, R70, 0x1a, !P0 ;  /* 0x0000001a4600780c */ /* 0x000fe20004701670 */
[----:B------:R-:W-:Y:S03]  /*3bc0*/  BSSY B1, `(.L_x_92) ;  /* 0x0000006000017945 */ /* 0x000fe60003800000 */
[----:B------:R0:W-:Y:S09]  /*3bd0*/  @!P5 STG.E.U8 desc[UR36][R4.64+0x18], R7 ;  /* 0x000018070400d986 */ /* 0x0001f2000c101124 */
[----:B------:R-:W-:Y:S05]  /*3be0*/  @P0 BRA `(.L_x_93) ;  /* 0x00000000000c0947 */ /* 0x000fea0003800000 */
[----:B------:R-:W3:Y:S02]  /*3bf0*/  LDG.E.U8 R56, desc[UR36][R60.64+0x19] ;  /* 0x000019243c387981 */ /* 0x000ee4000c1e1100 */
[----:B---3--:R-:W-:-:S05]  /*3c00*/  PRMT R6, R56, 0x8880, RZ ;  /* 0x0000888038067816 */ /* 0x008fca00000000ff */
[----:B------:R-:W-:-:S07]  /*3c10*/  IMAD R3, R6, R23, RZ ;  /* 0x0000001706037224 */ /* 0x000fce00078e02ff */
.L_x_93:
[----:B------:R-:W-:Y:S05]  /*3c20*/  BSYNC B1 ;  /* 0x0000000000017941 */ /* 0x000fea0003800000 */
.L_x_92:
[----:B------:R-:W-:Y:S01]  /*3c30*/  IMAD R3, R39, R22, R3 ;  /* 0x0000001627037224 */ /* 0x000fe200078e0203 */
[----:B------:R-:W-:Y:S06]  /*3c40*/  @P0 BRA `(.L_x_94) ;  /* 0x0000000400980947 */ /* 0x000fec0003800000 */
[----:B------:R1:W-:Y:S01]  /*3c50*/  STG.E.U8 desc[UR36][R4.64+0x19], R3 ;  /* 0x0000190304007986 */ /* 0x0003e2000c101124 */
[----:B------:R-:W-:Y:S05]  /*3c60*/  BRA `(.L_x_94) ;  /* 0x0000000400907947 */ /* 0x000fea0003800000 */
.L_x_29:
[C---:B------:R-:W-:Y:S02]  /*3c70*/  ISETP.GE.AND P2, PT, R65.reuse, 0x1, PT ;  /* 0x000000014100780c */ /* 0x040fe40003f46270 */
[----:B------:R-:W-:Y:S02]  /*3c80*/  ISETP.GE.AND P0, PT, R65, 0x9, PT ;  /* 0x000000094100780c */ /* 0x000fe40003f06270 */
[C---:B------:R-:W-:Y:S02]  /*3c90*/  ISETP.LT.OR P3, PT, R70.reuse, 0x1, !P2 ;  /* 0x000000014600780c */ /* 0x040fe40005761670 */
[C---:B------:R-:W-:Y:S02]  /*3ca0*/  ISETP.LT.OR P5, PT, R70.reuse, 0x2, !P2 ;  /* 0x000000024600780c */ /* 0x040fe400057a1670 */
[C---:B------:R-:W-:Y:S02]  /*3cb0*/  ISETP.LT.OR P1, PT, R70.reuse, 0x1, !P0 ;  /* 0x000000014600780c */ /* 0x040fe40004721670 */
[----:B------:R-:W-:-:S07]  /*3cc0*/  ISETP.LT.OR P4, PT, R70, 0x2, !P0 ;  /* 0x000000024600780c */ /* 0x000fce0004781670 */
[-C--:B------:R-:W-:Y:S02]  /*3cd0*/  @!P3 IMAD R3, R40, R22.reuse, RZ ;  /* 0x000000162803b224 */ /* 0x080fe400078e02ff */
[-C--:B------:R-:W-:Y:S02]  /*3ce0*/  @!P5 IMAD R41, R41, R22.reuse, RZ ;  /* 0x000000162929d224 */ /* 0x080fe400078e02ff */
[-C--:B------:R-:W-:Y:S01]  /*3cf0*/  @!P1 IMAD R13, R42, R22.reuse, RZ ;  /* 0x000000162a0d9224 */ /* 0x080fe200078e02ff */
[----:B------:R0:W-:Y:S01]  /*3d00*/  @!P3 STG.E.U8 desc[UR36][R10.64], R3 ;  /* 0x000000030a00b986 */ /* 0x0001e2000c101124 */
[C---:B------:R-:W-:Y:S01]  /*3d10*/  ISETP.LT.OR P3, PT, R70.reuse, 0x9, !P2 ;  /* 0x000000094600780c */ /* 0x040fe20005761670 */
[----:B------:R-:W-:Y:S02]  /*3d20*/  @!P4 IMAD R43, R43, R22, RZ ;  /* 0x000000162b2bc224 */ /* 0x000fe400078e02ff */
[----:B------:R-:W-:Y:S01]  /*3d30*/  @!P5 STG.E.U8 desc[UR36][R10.64+0x1], R41 ;  /* 0x000001290a00d986 */ /* 0x000fe2000c101124 */
[----:B------:R-:W-:-:S03]  /*3d40*/  ISETP.LT.OR P5, PT, R70, 0xa, !P2 ;  /* 0x0000000a4600780c */ /* 0x000fc600057a1670 */
[----:B------:R1:W-:Y:S01]  /*3d50*/  @!P1 STG.E.U8 desc[UR36][R8.64], R13 ;  /* 0x0000000d08009986 */ /* 0x0003e2000c101124 */
[----:B------:R-:W-:-:S03]  /*3d60*/  ISETP.LT.OR P1, PT, R70, 0x9, !P0 ;  /* 0x000000094600780c */ /* 0x000fc60004721670 */
[----:B------:R-:W-:Y:S01]  /*3d70*/  @!P4 STG.E.U8 desc[UR36][R8.64+0x1], R43 ;  /* 0x0000012b0800c986 */ /* 0x000fe2000c101124 */
[----:B------:R-:W-:Y:S01]  /*3d80*/  ISETP.LT.OR P4, PT, R70, 0xa, !P0 ;  /* 0x0000000a4600780c */ /* 0x000fe20004781670 */
[----:B------:R-:W-:-:S04]  /*3d90*/  @!P3 IMAD R15, R44, R22, RZ ;  /* 0x000000162c0fb224 */ /* 0x000fc800078e02ff */
[-C--:B------:R-:W-:Y:S01]  /*3da0*/  @!P5 IMAD R45, R45, R22.reuse, RZ ;  /* 0x000000162d2dd224 */ /* 0x080fe200078e02ff */
[----:B------:R2:W-:Y:S01]  /*3db0*/  @!P3 STG.E.U8 desc[UR36][R10.64+0x8], R15 ;  /* 0x0000080f0a00b986 */ /* 0x0005e2000c101124 */
[----:B------:R-:W-:Y:S02]  /*3dc0*/  ISETP.LT.OR P3, PT, R70, 0x11, !P2 ;  /* 0x000000114600780c */ /* 0x000fe40005761670 */
[-C--:B0-----:R-:W-:Y:S01]  /*3dd0*/  @!P1 IMAD R3, R46, R22.reuse, RZ ;  /* 0x000000162e039224 */ /* 0x081fe200078e02ff */
[----:B------:R-:W-:Y:S01]  /*3de0*/  @!P5 STG.E.U8 desc[UR36][R10.64+0x9], R45 ;  /* 0x0000092d0a00d986 */ /* 0x000fe2000c101124 */
[C---:B------:R-:W-:Y:S02]  /*3df0*/  ISETP.LT.OR P5, PT, R70.reuse, 0x12, !P2 ;  /* 0x000000124600780c */ /* 0x040fe400057a1670 */
[----:B------:R-:W-:Y:S01]  /*3e00*/  @!P4 IMAD R47, R47, R22, RZ ;  /* 0x000000162f2fc224 */ /* 0x000fe200078e02ff */
[----:B------:R0:W-:Y:S01]  /*3e10*/  @!P1 STG.E.U8 desc[UR36][R8.64+0x8], R3 ;  /* 0x0000080308009986 */ /* 0x0001e2000c101124 */
[----:B------:R-:W-:-:S03]  /*3e20*/  ISETP.LT.OR P1, PT, R70, 0x11, !P0 ;  /* 0x000000114600780c */ /* 0x000fc60004721670 */
[----:B------:R-:W-:Y:S01]  /*3e30*/  @!P4 STG.E.U8 desc[UR36][R8.64+0x9], R47 ;  /* 0x0000092f0800c986 */ /* 0x000fe2000c101124 */
[----:B------:R-:W-:Y:S01]  /*3e40*/  ISETP.LT.OR P4, PT, R70, 0x12, !P0 ;  /* 0x000000124600780c */ /* 0x000fe20004781670 */
[----:B-1----:R-:W-:-:S04]  /*3e50*/  @!P3 IMAD R13, R48, R22, RZ ;  /* 0x00000016300db224 */ /* 0x002fc800078e02ff */
[-C--:B------:R-:W-:Y:S01]  /*3e60*/  @!P5 IMAD R49, R49, R22.reuse, RZ ;  /* 0x000000163131d224 */ /* 0x080fe200078e02ff */
[----:B------:R1:W-:Y:S01]  /*3e70*/  @!P3 STG.E.U8 desc[UR36][R10.64+0x10], R13 ;  /* 0x0000100d0a00b986 */ /* 0x0003e2000c101124 */
[----:B------:R-:W-:Y:S02]  /*3e80*/  ISETP.LT.OR P3, PT, R70, 0x19, !P2 ;  /* 0x000000194600780c */ /* 0x000fe40005761670 */
[-C--:B--2---:R-:W-:Y:S01]  /*3e90*/  @!P1 IMAD R15, R50, R22.reuse, RZ ;  /* 0x00000016320f9224 */ /* 0x084fe200078e02ff */
[----:B------:R-:W-:Y:S01]  /*3ea0*/  @!P5 STG.E.U8 desc[UR36][R10.64+0x11], R49 ;  /* 0x000011310a00d986 */ /* 0x000fe2000c101124 */
[----:B------:R-:W-:Y:S02]  /*3eb0*/  ISETP.LT.OR P2, PT, R70, 0x1a, !P2 ;  /* 0x0000001a4600780c */ /* 0x000fe40005741670 */
[----:B------:R-:W-:Y:S01]  /*3ec0*/  @!P4 IMAD R51, R51, R22, RZ ;  /* 0x000000163333c224 */ /* 0x000fe200078e02ff */
[----:B------:R2:W-:Y:S01]  /*3ed0*/  @!P1 STG.E.U8 desc[UR36][R8.64+0x10], R15 ;  /* 0x0000100f08009986 */ /* 0x0005e2000c101124 */
[----:B------:R-:W-:-:S02]  /*3ee0*/  ISETP.GE.AND P1, PT, R65, 0x81, PT ;  /* 0x000000814100780c */ /* 0x000fc40003f26270 */
[C---:B------:R-:W-:Y:S01]  /*3ef0*/  ISETP.LT.OR P5, PT, R70.reuse, 0x19, !P0 ;  /* 0x000000194600780c */ /* 0x040fe200047a1670 */
[----:B------:R-:W-:Y:S01]  /*3f00*/  @!P4 STG.E.U8 desc[UR36][R8.64+0x11], R51 ;  /* 0x000011330800c986 */ /* 0x000fe2000c101124 */
[----:B------:R-:W-:Y:S01]  /*3f10*/  ISETP.LT.OR P0, PT, R70, 0x1a, !P0 ;  /* 0x0000001a4600780c */ /* 0x000fe20004701670 */
[----:B0-----:R-:W-:Y:S01]  /*3f20*/  @!P3 IMAD R3, R52, R22, RZ ;  /* 0x000000163403b224 */ /* 0x001fe200078e02ff */
[----:B------:R-:W-:-:S03]  /*3f30*/  ISETP.LT.OR P4, PT, R70, 0x1, !P1 ;  /* 0x000000014600780c */ /* 0x000fc60004f81670 */
[----:B------:R-:W-:Y:S01]  /*3f40*/  @!P2 IMAD R53, R53, R22, RZ ;  /* 0x000000163535a224 */ /* 0x000fe200078e02ff */
[----:B------:R0:W-:Y:S01]  /*3f50*/  @!P3 STG.E.U8 desc[UR36][R10.64+0x18], R3 ;  /* 0x000018030a00b986 */ /* 0x0001e2000c101124 */
[----:B------:R-:W-:-:S03]  /*3f60*/  ISETP.LT.OR P3, PT, R70, 0x2, !P1 ;  /* 0x000000024600780c */ /* 0x000fc60004f61670 */
[----:B------:R3:W-:Y:S01]  /*3f70*/  @!P2 STG.E.U8 desc[UR36][R10.64+0x19], R53 ;  /* 0x000019350a00a986 */ /* 0x0007e2000c101124 */
[-C--:B-1----:R-:W-:Y:S01]  /*3f80*/  @!P5 IMAD R13, R54, R22.reuse, RZ ;  /* 0x00000016360dd224 */ /* 0x082fe200078e02ff */
[----:B------:R-:W-:Y:S01]  /*3f90*/  ISETP.GE.AND P2, PT, R65, 0x89, PT ;  /* 0x000000894100780c */ /* 0x000fe20003f46270 */
[-C--:B------:R-:W-:Y:S02]  /*3fa0*/  @!P0 IMAD R55, R55, R22.reuse, RZ ;  /* 0x0000001637378224 */ /* 0x080fe400078e02ff */
[----:B--2---:R-:W-:Y:S01]  /*3fb0*/  @!P4 IMAD R15, R24, R22, RZ ;  /* 0x00000016180fc224 */ /* 0x004fe200078e02ff */
[----:B------:R-:W-:Y:S01]  /*3fc0*/  @!P5 STG.E.U8 desc[UR36][R8.64+0x18], R13 ;  /* 0x0000180d0800d986 */ /* 0x000fe2000c101124 */
[----:B------:R-:W-:-:S03]  /*3fd0*/  ISETP.LT.OR P5, PT, R70, 0x1, !P2 ;  /* 0x000000014600780c */ /* 0x000fc600057a1670 */
[----:B------:R-:W-:Y:S01]  /*3fe0*/  @!P3 IMAD R25, R25, R22, RZ ;  /* 0x000000161919b224 */ /* 0x000fe200078e02ff */
[----:B------:R-:W-:Y:S01]  /*3ff0*/  @!P0 STG.E.U8 desc[UR36][R8.64+0x19], R55 ;  /* 0x0000193708008986 */ /* 0x000fe2000c101124 */
[----:B------:R-:W-:-:S03]  /*4000*/  ISETP.LT.OR P0, PT, R70, 0x2, !P2 ;  /* 0x000000024600780c */ /* 0x000fc60005701670 */
[----:B------:R-:W-:Y:S01]  /*4010*/  @!P4 STG.E.U8 desc[UR36][R6.64], R15 ;  /* 0x0000000f0600c986 */ /* 0x000fe2000c101124 */
[----:B------:R-:W-:-:S03]  /*4020*/  ISETP.LT.OR P4, PT, R70, 0x9, !P1 ;  /* 0x000000094600780c */ /* 0x000fc60004f81670 */
[----:B------:R-:W-:Y:S01]  /*4030*/  @!P3 STG.E.U8 desc[UR36][R6.64+0x1], R25 ;  /* 0x000001190600b986 */ /* 0x000fe2000c101124 */
[----:B------:R-:W-:Y:S01]  /*4040*/  ISETP.LT.OR P3, PT, R70, 0xa, !P1 ;  /* 0x0000000a4600780c */ /* 0x000fe20004f61670 */
[----:B0-----:R-:W-:-:S04]  /*4050*/  @!P5 IMAD R3, R26, R22, RZ ;  /* 0x000000161a03d224 */ /* 0x001fc800078e02ff */
[-C--:B------:R-:W-:Y:S01]  /*4060*/  @!P0 IMAD R27, R27, R22.reuse, RZ ;  /* 0x000000161b1b8224 */ /* 0x080fe200078e02ff */
[----:B------:R0:W-:Y:S01]  /*4070*/  @!P5 STG.E.U8 desc[UR36][R4.64], R3 ;  /* 0x000000030400d986 */ /* 0x0001e2000c101124 */
[----:B------:R-:W-:Y:S02]  /*4080*/  ISETP.LT.OR P5, PT, R70, 0x11, !P1 ;  /* 0x000000114600780c */ /* 0x000fe40004fa1670 */
[-C--:B---3--:R-:W-:Y:S01]  /*4090*/  @!P4 IMAD R11, R28, R22.reuse, RZ ;  /* 0x000000161c0bc224 */ /* 0x088fe200078e02ff */
[----:B------:R-:W-:Y:S01]  /*40a0*/  @!P0 STG.E.U8 desc[UR36][R4.64+0x1], R27 ;  /* 0x0000011b04008986 */ /* 0x000fe2000c101124 */
[C---:B------:R-:W-:Y:S02]  /*40b0*/  ISETP.LT.OR P0, PT, R70.reuse, 0x9, !P2 ;  /* 0x000000094600780c */ /* 0x040fe40005701670 */
[----:B------:R-:W-:Y:S01]  /*40c0*/  @!P3 IMAD R29, R29, R22, RZ ;  /* 0x000000161d1db224 */ /* 0x000fe200078e02ff */
[----:B------:R1:W-:Y:S01]  /*40d0*/  @!P4 STG.E.U8 desc[UR36][R6.64+0x8], R11 ;  /* 0x0000080b0600c986 */ /* 0x0003e2000c101124 */
[----:B------:R-:W-:-:S03]  /*40e0*/  ISETP.LT.OR P4, PT, R70, 0xa, !P2 ;  /* 0x0000000a4600780c */ /* 0x000fc60005781670 */
[----:B------:R-:W-:Y:S01]  /*40f0*/  @!P3 STG.E.U8 desc[UR36][R6.64+0x9], R29 ;  /* 0x0000091d0600b986 */ /* 0x000fe2000c101124 */
[----:B------:R-:W-:Y:S01]  /*4100*/  ISETP.LT.OR P3, PT, R70, 0x12, !P1 ;  /* 0x000000124600780c */ /* 0x000fe20004f61670 */
[----:B0-----:R-:W-:-:S04]  /*4110*/  @!P5 IMAD R3, R32, R22, RZ ;  /* 0x000000162003d224 */ /* 0x001fc800078e02ff */
[----:B------:R-:W-:-:S04]  /*4120*/  @!P0 IMAD R9, R30, R22, RZ ;  /* 0x000000161e098224 */ /* 0x000fc800078e02ff */
[-C--:B------:R-:W-:Y:S01]  /*4130*/  @!P4 IMAD R31, R31, R22.reuse, RZ ;  /* 0x000000161f1fc224 */ /* 0x080fe200078e02ff */
[----:B------:R0:W-:Y:S01]  /*4140*/  @!P0 STG.E.U8 desc[UR36][R4.64+0x8], R9 ;  /* 0x0000080904008986 */ /* 0x0001e2000c101124 */
[C---:B------:R-:W-:Y:S02]  /*4150*/  ISETP.LT.OR P0, PT, R70.reuse, 0x11, !P2 ;  /* 0x000000114600780c */ /* 0x040fe40005701670 */
[----:B------:R-:W-:Y:S01]  /*4160*/  @!P3 IMAD R33, R33, R22, RZ ;  /* 0x000000162121b224 */ /* 0x000fe200078e02ff */
[----:B------:R-:W-:Y:S01]  /*4170*/  @!P4 STG.E.U8 desc[UR36][R4.64+0x9], R31 ;  /* 0x0000091f0400c986 */ /* 0x000fe2000c101124 */
[----:B------:R-:W-:-:S03]  /*4180*/  ISETP.LT.OR P4, PT, R70, 0x12, !P2 ;  /* 0x000000124600780c */ /* 0x000fc60005781670 */
[----:B------:R-:W-:Y:S01]  /*4190*/  @!P3 STG.E.U8 desc[UR36][R6.64+0x11], R33 ;  /* 0x000011210600b986 */ /* 0x000fe2000c101124 */
[C---:B------:R-:W-:Y:S02]  /*41a0*/  ISETP.LT.OR P3, PT, R70.reuse, 0x19, !P1 ;  /* 0x000000194600780c */ /* 0x040fe40004f61670 */
[C---:B------:R-:W-:Y:S01]  /*41b0*/  ISETP.LT.OR P1, PT, R70.reuse, 0x1a, !P1 ;  /* 0x0000001a4600780c */ /* 0x040fe20004f21670 */
[----:B------:R2:W-:Y:S01]  /*41c0*/  @!P5 STG.E.U8 desc[UR36][R6.64+0x10], R3 ;  /* 0x000010030600d986 */ /* 0x0005e2000c101124 */
[----:B------:R-:W-:Y:S01]  /*41d0*/  ISETP.LT.OR P5, PT, R70, 0x19, !P2 ;  /* 0x000000194600780c */ /* 0x000fe200057a1670 */
[----:B-1----:R-:W-:Y:S01]  /*41e0*/  @!P0 IMAD R11, R34, R22, RZ ;  /* 0x00000016220b8224 */ /* 0x002fe200078e02ff */
[----:B------:R-:W-:-:S03]  /*41f0*/  ISETP.LT.OR P2, PT, R70, 0x1a, !P2 ;  /* 0x0000001a4600780c */ /* 0x000fc60005741670 */
[-C--:B------:R-:W-:Y:S01]  /*4200*/  @!P4 IMAD R35, R35, R22.reuse, RZ ;  /* 0x000000162323c224 */ /* 0x080fe200078e02ff */
[----:B------:R3:W-:Y:S03]  /*4210*/  @!P0 STG.E.U8 desc[UR36][R4.64+0x10], R11 ;  /* 0x0000100b04008986 */ /* 0x0007e6000c101124 */
[-C--:B0-----:R-:W-:Y:S01]  /*4220*/  @!P3 IMAD R9, R36, R22.reuse, RZ ;  /* 0x000000162409b224 */ /* 0x081fe200078e02ff */
[----:B------:R3:W-:Y:S01]  /*4230*/  @!P4 STG.E.U8 desc[UR36][R4.64+0x11], R35 ;  /* 0x000011230400c986 */ /* 0x0007e2000c101124 */
[-C--:B------:R-:W-:Y:S02]  /*4240*/  @!P1 IMAD R37, R37, R22.reuse, RZ ;  /* 0x0000001625259224 */ /* 0x080fe400078e02ff */
[-C--:B--2---:R-:W-:Y:S01]  /*4250*/  @!P5 IMAD R3, R38, R22.reuse, RZ ;  /* 0x000000162603d224 */ /* 0x084fe200078e02ff */
[----:B------:R3:W-:Y:S01]  /*4260*/  @!P3 STG.E.U8 desc[UR36][R6.64+0x18], R9 ;  /* 0x000018090600b986 */ /* 0x0007e2000c101124 */
[----:B------:R-:W-:-:S03]  /*4270*/  @!P2 IMAD R39, R39, R22, RZ ;  /* 0x000000162727a224 */ /* 0x000fc600078e02ff */
[----:B------:R3:W-:Y:S04]  /*4280*/  @!P1 STG.E.U8 desc[UR36][R6.64+0x19], R37 ;  /* 0x0000192506009986 */ /* 0x0007e8000c101124 */
[----:B------:R3:W-:Y:S04]  /*4290*/  @!P5 STG.E.U8 desc[UR36][R4.64+0x18], R3 ;  /* 0x000018030400d986 */ /* 0x0007e8000c101124 */
[----:B------:R3:W-:Y:S02]  /*42a0*/  @!P2 STG.E.U8 desc[UR36][R4.64+0x19], R39 ;  /* 0x000019270400a986 */ /* 0x0007e4000c101124 */
.L_x_94:
[----:B------:R-:W-:Y:S05]  /*42b0*/  BSYNC B0 ;  /* 0x0000000000007941 */ /* 0x000fea0003800000 */
.L_x_28:
[----:B------:R-:W-:Y:S01]  /*42c0*/  ULDC UR4, c[0x0][0xc] ;  /* 0x0000030000047ab9 */ /* 0x000fe20000000800 */
[----:B------:R-:W-:Y:S01]  /*42d0*/  ULDC UR5, c[0x0][0x10] ;  /* 0x0000040000057ab9 */ /* 0x000fe20000000800 */
[----:B-1-3--:R-:W1:Y:S01]  /*42e0*/  LDC R3, c[0x0][0x14] ;  /* 0x00000500ff037b82 */ /* 0x00ae620000000800 */
[----:B------:R-:W-:Y:S01]  /*42f0*/  UIMAD.WIDE.U32 UR4, UR4, UR5, URZ ;  /* 0x00000005040472a5 */ /* 0x000fe2000f8e003f */
[----:B------:R-:W-:Y:S02]  /*4300*/  IMAD.MOV.U32 R57, RZ, RZ, -0x1 ;  /* 0xffffffffff397424 */ /* 0x000fe400078e00ff */
[----:B------:R-:W-:-:S03]  /*4310*/  IMAD.MOV.U32 R63, RZ, RZ, -0x1 ;  /* 0xffffffffff3f7424 */ /* 0x000fc600078e00ff */
[----:B-1----:R-:W-:-:S04]  /*4320*/  IMAD.WIDE.U32 R16, R3, UR4, R16 ;  /* 0x0000000403107c25 */ /* 0x002fc8000f8e0010 */
[----:B------:R-:W-:Y:S01]  /*4330*/  IMAD R3, R3, UR5, RZ ;  /* 0x0000000503037c24 */ /* 0x000fe2000f8e02ff */
[----:B------:R-:W-:Y:S02]  /*4340*/  ULDC.64 UR4, c[0x0][0x650] ;  /* 0x0001940000047ab9 */ /* 0x000fe40000000a00 */
[----:B------:R-:W-:Y:S01]  /*4350*/  ISETP.GE.U32.AND P0, PT, R16, UR4, PT ;  /* 0x0000000410007c0c */ /* 0x000fe2000bf06070 */
[--C-:B------:R-:W-:Y:S01]  /*4360*/  IMAD.IADD R17, R17, 0x1, R3.reuse ;  /* 0x0000000111117824 */ /* 0x100fe200078e0203 */
[----:B------:R-:W-:-:S04]  /*4370*/  PRMT R3, RZ, 0x7610, R3 ;  /* 0x00007610ff037816 */ /* 0x000fc80000000003 */
[----:B------:R-:W-:-:S13]  /*4380*/  ISETP.GE.U32.AND.EX P0, PT, R17, UR5, PT, P0 ;  /* 0x0000000511007c0c */ /* 0x000fda000bf06100 */
[----:B------:R-:W-:Y:S05]  /*4390*/  @P0 BRA `(.L_x_95) ;  /* 0x0000000400640947 */ /* 0x000fea0003800000 */
[----:B------:R-:W1:Y:S01]  /*43a0*/  S2R R12, SR_CTAID.X ;  /* 0x00000000000c7919 */ /* 0x000e620000002500 */
[----:B------:R-:W3:Y:S01]  /*43b0*/  LDC.64 R10, c[0x0][0x628] ;  /* 0x00018a00ff0a7b82 */ /* 0x000ee20000000a00 */
[----:B------:R-:W-:Y:S01]  /*43c0*/  ULDC UR4, c[0x0][0x150] ;  /* 0x0000540000047ab9 */ /* 0x000fe20000000800 */
[----:B------:R-:W-:Y:S01]  /*43d0*/  IMAD.MOV.U32 R8, RZ, RZ, R16 ;  /* 0x000000ffff087224 */ /* 0x000fe200078e0010 */
[----:B------:R-:W0:Y:S01]  /*43e0*/  S2R R24, SR_CTAID.Y ;  /* 0x0000000000187919 */ /* 0x000e220000002600 */
[----:B------:R-:W-:-:S04]  /*43f0*/  IMAD.MOV.U32 R9, RZ, RZ, R17 ;  /* 0x000000ffff097224 */ /* 0x000fc800078e0011 */
[----:B------:R-:W0:Y:S08]  /*4400*/  LDC R21, c[0x0][0x144] ;  /* 0x00005100ff157b82 */ /* 0x000e300000000800 */
[----:B------:R-:W0:Y:S08]  /*4410*/  LDC R0, c[0x0][0x630] ;  /* 0x00018c00ff007b82 */ /* 0x000e300000000800 */
[----:B------:R-:W0:Y:S01]  /*4420*/  LDC.64 R14, c[0x0][0x620] ;  /* 0x00018800ff0e7b82 */ /* 0x000e220000000a00 */
[----:B---3--:R-:W-:-:S04]  /*4430*/  ISETP.NE.U32.AND P0, PT, R10, RZ, PT ;  /* 0x000000ff0a00720c */ /* 0x008fc80003f05070 */
[----:B------:R-:W-:Y:S02]  /*4440*/  ISETP.NE.AND.EX P0, PT, R11, RZ, PT, P0 ;  /* 0x000000ff0b00720c */ /* 0x000fe40003f05300 */
[----:B-1----:R-:W-:-:S05]  /*4450*/  I2FP.F32.U32 R3, R12 ;  /* 0x0000000c00037245 */ /* 0x002fca0000201000 */
[----:B------:R-:W-:-:S04]  /*4460*/  FMUL R3, R3, UR4 ;  /* 0x0000000403037c20 */ /* 0x000fc80008400000 */
[----:B------:R1:W3:Y:S02]  /*4470*/  F2I.U32.TRUNC.NTZ R20, R3 ;  /* 0x0000000300147305 */ /* 0x0002e4000020f000 */
[----:B------:R-:W-:Y:S05]  /*4480*/  @!P0 BRA `(.L_x_96) ;  /* 0x0000000000288947 */ /* 0x000fea0003800000 */
[----:B-1----:R-:W1:Y:S02]  /*4490*/  LDC R3, c[0x0][0x634] ;  /* 0x00018d00ff037b82 */ /* 0x002e640000000800 */
[----:B-1----:R-:W-:-:S05]  /*44a0*/  IADD3 R3, P0, R16, R3, RZ ;  /* 0x0000000310037210 */ /* 0x002fca0007f1e0ff */
[----:B------:R-:W-:-:S04]  /*44b0*/  IMAD.X R13, RZ, RZ, R17, P0 ;  /* 0x000000ffff0d7224 */ /* 0x000fc800000e0611 */
[----:B0-2-4-:R-:W-:-:S04]  /*44c0*/  IMAD.WIDE.U32 R4, R13, R10, RZ ;  /* 0x0000000a0d047225 */ /* 0x015fc800078e00ff */
[----:B------:R-:W-:-:S04]  /*44d0*/  IMAD.WIDE.U32 R6, P0, R3, R11, R4 ;  /* 0x0000000b03067225 */ /* 0x000fc80007800004 */
[----:B------:R-:W-:-:S04]  /*44e0*/  IMAD.WIDE.U32 R4, R3, R10, RZ ;  /* 0x0000000a03047225 */ /* 0x000fc800078e00ff */
[----:B------:R-:W-:Y:S01]  /*44f0*/  IMAD.X R9, RZ, RZ, RZ, P0 ;  /* 0x000000ffff097224 */ /* 0x000fe200000e06ff */
[----:B------:R-:W-:Y:S01]  /*4500*/  IADD3 RZ, P0, R5, R6, RZ ;  /* 0x0000000605ff7210 */ /* 0x000fe20007f1e0ff */
[----:B------:R-:W-:-:S04]  /*4510*/  IMAD.MOV.U32 R8, RZ, RZ, R7 ;  /* 0x000000ffff087224 */ /* 0x000fc800078e0007 */
[----:B------:R-:W-:-:S08]  /*4520*/  IMAD.WIDE.U32.X R8, R13, R11, R8, P0 ;  /* 0x0000000b0d087225 */ /* 0x000fd000000e0408 */
.L_x_96:
[----:B------:R-:W2:Y:S01]  /*4530*/  LDC.64 R28, c[0x0][0x640] ;  /* 0x00019000ff1c7b82 */ /* 0x000ea20000000a00 */
[-CC-:B0-----:R-:W-:Y:S01]  /*4540*/  SHF.R.U64 R63, R8, R0.reuse, R9.reuse ;  /* 0x00000000083f7219 */ /* 0x181fe20000001209 */
[----:B---3--:R-:W-:Y:S01]  /*4550*/  IMAD.MOV R20, RZ, RZ, -R20 ;  /* 0x000000ffff147224 */ /* 0x008fe200078e0a14 */
[----:B------:R-:W-:Y:S01]  /*4560*/  SHF.R.U32.HI R0, RZ, R0, R9 ;  /* 0x00000000ff007219 */ /* 0x000fe20000011609 */
[----:B------:R-:W-:Y:S01]  /*4570*/  ULDC UR4, c[0x0][0x154] ;  /* 0x0000550000047ab9 */ /* 0x000fe20000000800 */
[----:B-1----:R-:W-:Y:S01]  /*4580*/  IADD3 R3, P0, RZ, -R63, RZ ;  /* 0x8000003fff037210 */ /* 0x002fe20007f1e0ff */
[----:B------:R-:W-:Y:S02]  /*4590*/  IMAD R21, R21, R20, R12 ;  /* 0x0000001415157224 */ /* 0x000fe400078e020c */
[----:B------:R-:W0:Y:S01]  /*45a0*/  LDC R6, c[0x0][0x618] ;  /* 0x00018600ff067b82 */ /* 0x000e220000000800 */
[----:B------:R-:W-:Y:S02]  /*45b0*/  IMAD.MOV.U32 R7, RZ, RZ, 0x1 ;  /* 0x00000001ff077424 */ /* 0x000fe400078e00ff */
[----:B--2-4-:R-:W-:-:S04]  /*45c0*/  IMAD.X R5, RZ, RZ, ~R0, P0 ;  /* 0x000000ffff057224 */ /* 0x014fc800000e0e00 */
[-C--:B------:R-:W-:Y:S01]  /*45d0*/  IMAD R0, R5, R14.reuse, RZ ;  /* 0x0000000e05007224 */ /* 0x080fe200078e02ff */
[----:B------:R-:W1:Y:S01]  /*45e0*/  LDC R8, c[0x0][0x608] ;  /* 0x00018200ff087b82 */ /* 0x000e620000000800 */
[----:B------:R-:W-:-:S04]  /*45f0*/  IMAD.WIDE.U32 R4, R3, R14, R16 ;  /* 0x0000000e03047225 */ /* 0x000fc800078e0010 */
[----:B------:R-:W-:Y:S01]  /*4600*/  IMAD R3, R3, R15, R0 ;  /* 0x0000000f03037224 */ /* 0x000fe200078e0200 */
[----:B------:R-:W-:Y:S02]  /*4610*/  I2FP.F32.U32 R0, R24 ;  /* 0x0000001800007245 */ /* 0x000fe40000201000 */
[----:B------:R-:W2:Y:S01]  /*4620*/  LDC R26, c[0x0][0x658] ;  /* 0x00019600ff1a7b82 */ /* 0x000ea20000000800 */
[----:B------:R-:W-:Y:S01]  /*4630*/  IMAD.IADD R3, R5, 0x1, R3 ;  /* 0x0000000105037824 */ /* 0x000fe200078e0203 */
[----:B------:R-:W-:Y:S01]  /*4640*/  ISETP.NE.U32.AND P0, PT, R28, RZ, PT ;  /* 0x000000ff1c00720c */ /* 0x000fe20003f05070 */
[----:B------:R-:W-:Y:S01]  /*4650*/  FMUL R0, R0, UR4 ;  /* 0x0000000400007c20 */ /* 0x000fe20008400000 */
[----:B------:R-:W-:Y:S02]  /*4660*/  IMAD.MOV.U32 R5, RZ, RZ, -0x1 ;  /* 0xffffffffff057424 */ /* 0x000fe400078e00ff */
[----:B------:R-:W-:Y:S01]  /*4670*/  ISETP.NE.AND.EX P0, PT, R29, RZ, PT, P0 ;  /* 0x000000ff1d00720c */ /* 0x000fe20003f05300 */
[----:B------:R3:W4:Y:S01]  /*4680*/  F2I.U32.TRUNC.NTZ R13, R0 ;  /* 0x00000000000d7305 */ /* 0x000722000020f000 */
[----:B------:R-:W3:Y:S01]  /*4690*/  LDC R15, c[0x0][0x148] ;  /* 0x00005200ff0f7b82 */ /* 0x000ee20000000800 */
[----:B0-----:R-:W-:-:S02]  /*46a0*/  SHF.R.U64 R12, R4, R6, R3 ;  /* 0x00000006040c7219 */ /* 0x001fc40000001203 */
[----:B------:R-:W-:-:S05]  /*46b0*/  SHF.R.U32.HI R3, RZ, R6, R3 ;  /* 0x00000006ff037219 */ /* 0x000fca0000011603 */
[----:B------:R-:W0:Y:S01]  /*46c0*/  LDC R20, c[0x0][0x600] ;  /* 0x00018000ff147b82 */ /* 0x000e220000000800 */
[-CC-:B-1----:R-:W-:Y:S02]  /*46d0*/  SHF.R.U64 R10, R12, R8.reuse, R3.reuse ;  /* 0x000000080c0a7219 */ /* 0x182fe40000001203 */
[----:B------:R-:W-:-:S05]  /*46e0*/  SHF.R.U32.HI R3, RZ, R8, R3 ;  /* 0x00000008ff037219 */ /* 0x000fca0000011603 */
[----:B------:R-:W1:Y:S01]  /*46f0*/  LDC R27, c[0x0][0x648] ;  /* 0x00019200ff1b7b82 */ /* 0x000e620000000800 */
[-C--:B--2---:R-:W-:Y:S02]  /*4700*/  SHF.L.U32 R4, R5, R26.reuse, RZ ;  /* 0x0000001a05047219 */ /* 0x084fe400000006ff */
[-CC-:B------:R-:W-:Y:S02]  /*4710*/  SHF.R.U64 R14, R10, R26.reuse, R3.reuse ;  /* 0x0000001a0a0e7219 */ /* 0x180fe40000001203 */
[----:B------:R-:W-:Y:S02]  /*4720*/  SHF.R.U32.HI R5, RZ, R26, R3 ;  /* 0x0000001aff057219 */ /* 0x000fe40000011603 */
[----:B------:R-:W-:Y:S01]  /*4730*/  LOP3.LUT R25, RZ, R4, RZ, 0x33, !PT ;  /* 0x00000004ff197212 */ /* 0x000fe200078e33ff */
[----:B------:R-:W2:Y:S01]  /*4740*/  LDC R30, c[0x0][0x638] ;  /* 0x00018e00ff1e7b82 */ /* 0x000ea20000000800 */
[----:B------:R-:W-:Y:S01]  /*4750*/  SHF.L.U32 R26, R7, R26, RZ ;  /* 0x0000001a071a7219 */ /* 0x000fe200000006ff */
[----:B------:R-:W-:-:S06]  /*4760*/  IMAD.MOV.U32 R4, RZ, RZ, R14 ;  /* 0x000000ffff047224 */ /* 0x000fcc00078e000e */
[----:B------:R-:W0:Y:S01]  /*4770*/  LDC R31, c[0x0][0x610] ;  /* 0x00018400ff1f7b82 */ /* 0x000e220000000800 */
[----:B----4-:R-:W-:Y:S05]  /*4780*/  @!P0 BRA `(.L_x_97) ;  /* 0x0000000000288947 */ /* 0x010fea0003800000 */
[----:B------:R-:W4:Y:S02]  /*4790*/  LDC R3, c[0x0][0x64c] ;  /* 0x00019300ff037b82 */ /* 0x000f240000000800 */
[----:B----4-:R-:W-:-:S05]  /*47a0*/  IADD3 R3, P0, R14, R3, RZ ;  /* 0x000000030e037210 */ /* 0x010fca0007f1e0ff */
        /* <DEDUP_REMOVED lines=8> */
.L_x_97:
[----:B------:R-:W-:Y:S01]  /*4830*/  ISETP.NE.AND P0, PT, R2, 0x1, PT ;  /* 0x000000010200780c */ /* 0x000fe20003f05270 */
[----:B0-----:R-:W-:Y:S01]  /*4840*/  VIADD R7, R20, 0xffffffff ;  /* 0xffffffff14077836 */ /* 0x001fe20000000000 */
[----:B-1-3--:R-:W-:Y:S01]  /*4850*/  SHF.R.U64 R0, R4, R27, R5 ;  /* 0x0000001b04007219 */ /* 0x00afe20000001205 */
[----:B------:R-:W-:Y:S01]  /*4860*/  IMAD.MOV R13, RZ, RZ, -R13 ;  /* 0x000000ffff0d7224 */ /* 0x000fe200078e0a0d */
[----:B------:R-:W-:Y:S01]  /*4870*/  LOP3.LUT R5, R10, R25, RZ, 0xc0, !PT ;  /* 0x000000190a057212 */ /* 0x000fe200078ec0ff */
[----:B------:R-:W-:Y:S01]  /*4880*/  IMAD.MOV.U32 R4, RZ, RZ, 0x1 ;  /* 0x00000001ff047424 */ /* 0x000fe200078e00ff */
[----:B------:R-:W-:Y:S01]  /*4890*/  LOP3.LUT R12, R12, R7, RZ, 0xc0, !PT ;  /* 0x000000070c0c7212 */ /* 0x000fe200078ec0ff */
[----:B------:R-:W-:Y:S02]  /*48a0*/  IMAD.MOV R3, RZ, RZ, -R0 ;  /* 0x000000ffff037224 */ /* 0x000fe400078e0a00 */
[----:B------:R-:W-:Y:S02]  /*48b0*/  IMAD R0, R26, R0, R5 ;  /* 0x000000001a007224 */ /* 0x000fe400078e0205 */
[----:B--2---:R-:W-:-:S02]  /*48c0*/  IMAD R3, R3, R30, R14 ;  /* 0x0000001e03037224 */ /* 0x004fc400078e020e */
[----:B------:R-:W-:Y:S02]  /*48d0*/  @P0 IMAD R21, R15, R13, R24 ;  /* 0x0000000d0f150224 */ /* 0x000fe400078e0218 */
[----:B------:R-:W-:Y:S01]  /*48e0*/  IMAD R5, R3, R20, R12 ;  /* 0x0000001403057224 */ /* 0x000fe200078e020c */
[----:B------:R-:W-:Y:S01]  /*48f0*/  PRMT R3, R4, 0x7610, R3 ;  /* 0x0000761004037816 */ /* 0x000fe20000000003 */
[----:B------:R-:W-:-:S05]  /*4900*/  IMAD R0, R0, R31, R21 ;  /* 0x0000001f00007224 */ /* 0x000fca00078e0215 */
[----:B------:R-:W-:Y:S02]  /*4910*/  SEL R57, R5, R0, !P0 ;  /* 0x0000000005397207 */ /* 0x000fe40004000000 */
[----:B------:R-:W-:-:S07]  /*4920*/  SEL R0, R0, R5, !P0 ;  /* 0x0000000500007207 */ /* 0x000fce0004000000 */
.L_x_95:
[----:B------:R-:W-:Y:S01]  /*4930*/  LOP3.LUT P0, RZ, R3, 0xff, RZ, 0xc0, !PT ;  /* 0x000000ff03ff7812 */ /* 0x000fe2000780c0ff */
[----:B------:R-:W-:-:S12]  /*4940*/  IMAD.MOV.U32 R59, RZ, RZ, R0 ;  /* 0x000000ffff3b7224 */ /* 0x000fd800078e0000 */
[----:B------:R-:W-:Y:S05]  /*4950*/  @P0 BRA `(.L_x_98) ;  /* 0xffffffc400700947 */ /* 0x000fea000383ffff */
[----:B------:R-:W-:Y:S05]  /*4960*/  EXIT ;  /* 0x000000000000794d */ /* 0x000fea0003800000 */
.L_x_3:
[----:B0-----:R-:W-:Y:S01]  /*4970*/  ULDC.64 UR4, c[0x0][0x650] ;  /* 0x0001940000047ab9 */ /* 0x001fe20000000a00 */
        /* <DEDUP_REMOVED lines=25> */
.L_x_100:
[--C-:B------:R-:W-:Y:S01]  /*4b10*/  SHF.R.U64 R12, R10, R14, R11.reuse ;  /* 0x0000000e0a0c7219 */ /* 0x100fe2000000120b */
[----:B------:R-:W0:Y:S01]  /*4b20*/  LDC R22, c[0x0][0x618] ;  /* 0x00018600ff167b82 */ /* 0x000e220000000800 */
[----:B------:R-:W-:Y:S01]  /*4b30*/  I2FP.F32.U32 R6, R4 ;  /* 0x0000000400067245 */ /* 0x000fe20000201000 */
[----:B------:R-:W-:Y:S01]  /*4b40*/  ULDC UR4, c[0x0][0x150] ;  /* 0x0000540000047ab9 */ /* 0x000fe20000000800 */
[----:B------:R-:W-:Y:S02]  /*4b50*/  SHF.R.U32.HI R5, RZ, R14, R11 ;  /* 0x0000000eff057219 */ /* 0x000fe4000001160b */
[----:B------:R-:W-:Y:S01]  /*4b60*/  IADD3 R9, P0, RZ, -R12, RZ ;  /* 0x8000000cff097210 */ /* 0x000fe20007f1e0ff */
[----:B------:R-:W-:Y:S01]  /*4b70*/  FMUL R11, R6, UR4 ;  /* 0x00000004060b7c20 */ /* 0x000fe20008400000 */
[----:B------:R-:W-:Y:S01]  /*4b80*/  ULDC UR4, c[0x0][0x154] ;  /* 0x0000550000047ab9 */ /* 0x000fe20000000800 */
[----:B------:R-:W1:Y:S02]  /*4b90*/  LDC.64 R24, c[0x0][0x640] ;  /* 0x00019000ff187b82 */ /* 0x000e640000000a00 */
[----:B------:R-:W-:-:S02]  /*4ba0*/  IMAD.X R5, RZ, RZ, ~R5, P0 ;  /* 0x000000ffff057224 */ /* 0x000fc400000e0e05 */
[----:B------:R-:W2:Y:S01]  /*4bb0*/  F2I.U32.TRUNC.NTZ R11, R11 ;  /* 0x0000000b000b7305 */ /* 0x000ea2000020f000 */
[----:B------:R-:W-:-:S03]  /*4bc0*/  IMAD.WIDE.U32 R6, R9, R20, R16 ;  /* 0x0000001409067225 */ /* 0x000fc600078e0010 */
[----:B------:R-:W3:Y:S01]  /*4bd0*/  LDC R13, c[0x0][0x144] ;  /* 0x00005100ff0d7b82 */ /* 0x000ee20000000800 */
[----:B------:R-:W-:-:S04]  /*4be0*/  IMAD R8, R5, R20, RZ ;  /* 0x0000001405087224 */ /* 0x000fc800078e02ff */
[----:B------:R-:W-:Y:S02]  /*4bf0*/  IMAD R5, R9, R21, R8 ;  /* 0x0000001509057224 */ /* 0x000fe400078e0208 */
[----:B------:R-:W-:Y:S01]  /*4c00*/  IMAD.MOV.U32 R8, RZ, RZ, -0x1 ;  /* 0xffffffffff087424 */ /* 0x000fe200078e00ff */
[----:B------:R-:W4:Y:S01]  /*4c10*/  LDC R14, c[0x0][0x608] ;  /* 0x00018200ff0e7b82 */ /* 0x000f220000000800 */
[----:B------:R-:W-:Y:S01]  /*4c20*/  IMAD.IADD R5, R7, 0x1, R5 ;  /* 0x0000000107057824 */ /* 0x000fe200078e0205 */
[----:B------:R-:W-:-:S04]  /*4c30*/  I2FP.F32.U32 R7, R3 ;  /* 0x0000000300077245 */ /* 0x000fc80000201000 */
[-C--:B0-----:R-:W-:Y:S01]  /*4c40*/  SHF.R.U64 R10, R6, R22.reuse, R5 ;  /* 0x00000016060a7219 */ /* 0x081fe20000001205 */
[----:B--2---:R-:W-:Y:S01]  /*4c50*/  IMAD.MOV R6, RZ, RZ, -R11 ;  /* 0x000000ffff067224 */ /* 0x004fe200078e0a0b */
[----:B------:R-:W0:Y:S01]  /*4c60*/  LDC R9, c[0x0][0x658] ;  /* 0x00019600ff097b82 */ /* 0x000e220000000800 */
[----:B-1----:R-:W-:Y:S01]  /*4c70*/  ISETP.NE.U32.AND P0, PT, R24, RZ, PT ;  /* 0x000000ff1800720c */ /* 0x002fe20003f05070 */
[----:B------:R-:W-:Y:S01]  /*4c80*/  FMUL R7, R7, UR4 ;  /* 0x0000000407077c20 */ /* 0x000fe20008400000 */
[----:B------:R-:W-:Y:S02]  /*4c90*/  SHF.R.U32.HI R5, RZ, R22, R5 ;  /* 0x00000016ff057219 */ /* 0x000fe40000011605 */
[----:B------:R-:W-:-:S03]  /*4ca0*/  ISETP.NE.AND.EX P0, PT, R25, RZ, PT, P0 ;  /* 0x000000ff1900720c */ /* 0x000fc60003f05300 */
[----:B------:R-:W1:Y:S01]  /*4cb0*/  LDC R20, c[0x0][0x148] ;  /* 0x00005200ff147b82 */ /* 0x000e620000000800 */
[----:B---3--:R-:W-:Y:S02]  /*4cc0*/  IMAD R23, R13, R6, R4 ;  /* 0x000000060d177224 */ /* 0x008fe400078e0204 */
[----:B------:R-:W-:-:S05]  /*4cd0*/  IMAD.MOV.U32 R6, RZ, RZ, 0x1 ;  /* 0x00000001ff067424 */ /* 0x000fca00078e00ff */
[----:B------:R-:W2:Y:S01]  /*4ce0*/  LDC R21, c[0x0][0x600] ;  /* 0x00018000ff157b82 */ /* 0x000ea20000000800 */
[-CC-:B----4-:R-:W-:Y:S02]  /*4cf0*/  SHF.R.U64 R13, R10, R14.reuse, R5.reuse ;  /* 0x0000000e0a0d7219 */ /* 0x190fe40000001205 */
[----:B------:R-:W-:Y:S02]  /*4d00*/  SHF.R.U32.HI R4, RZ, R14, R5 ;  /* 0x0000000eff047219 */ /* 0x000fe40000011605 */
[----:B------:R3:W4:Y:S03]  /*4d10*/  F2I.U32.TRUNC.NTZ R14, R7 ;  /* 0x00000007000e7305 */ /* 0x000726000020f000 */
[----:B------:R-:W1:Y:S01]  /*4d20*/  LDC R26, c[0x0][0x648] ;  /* 0x00019200ff1a7b82 */ /* 0x000e620000000800 */
[-C--:B0-----:R-:W-:Y:S02]  /*4d30*/  SHF.R.U64 R15, R13, R9.reuse, R4 ;  /* 0x000000090d0f7219 */ /* 0x081fe40000001204 */
[----:B------:R-:W-:-:S02]  /*4d40*/  SHF.L.U32 R8, R8, R9, RZ ;  /* 0x0000000908087219 */ /* 0x000fc400000006ff */
[-C--:B------:R-:W-:Y:S01]  /*4d50*/  SHF.R.U32.HI R5, RZ, R9.reuse, R4 ;  /* 0x00000009ff057219 */ /* 0x080fe20000011604 */
[----:B------:R-:W-:Y:S01]  /*4d60*/  IMAD.MOV.U32 R4, RZ, RZ, R15 ;  /* 0x000000ffff047224 */ /* 0x000fe200078e000f */
[----:B------:R-:W-:Y:S01]  /*4d70*/  SHF.L.U32 R22, R6, R9, RZ ;  /* 0x0000000906167219 */ /* 0x000fe200000006ff */
[----:B------:R-:W0:Y:S01]  /*4d80*/  LDC R27, c[0x0][0x638] ;  /* 0x00018e00ff1b7b82 */ /* 0x000e220000000800 */
[----:B------:R-:W-:-:S07]  /*4d90*/  LOP3.LUT R28, RZ, R8, RZ, 0x33, !PT ;  /* 0x00000008ff1c7212 */ /* 0x000fce00078e33ff */
        /* <DEDUP_REMOVED lines=12> */
.L_x_101:
[----:B------:R-:W-:Y:S01]  /*4e60*/  ISETP.NE.AND P0, PT, R2, 0x1, PT ;  /* 0x000000010200780c */ /* 0x000fe20003f05270 */
[----:B--2---:R-:W-:Y:S01]  /*4e70*/  VIADD R7, R21, 0xffffffff ;  /* 0xffffffff15077836 */ /* 0x004fe20000000000 */
[----:B-1----:R-:W-:Y:S01]  /*4e80*/  SHF.R.U64 R5, R4, R26, R5 ;  /* 0x0000001a04057219 */ /* 0x002fe20000001205 */
[----:B------:R-:W-:Y:S01]  /*4e90*/  IMAD.MOV R14, RZ, RZ, -R14 ;  /* 0x000000ffff0e7224 */ /* 0x000fe200078e0a0e */
[----:B------:R-:W-:Y:S01]  /*4ea0*/  LOP3.LUT R4, R13, R28, RZ, 0xc0, !PT ;  /* 0x0000001c0d047212 */ /* 0x000fe200078ec0ff */
[----:B------:R-:W-:Y:S01]  /*4eb0*/  IMAD.MOV.U32 R8, RZ, RZ, R12 ;  /* 0x000000ffff087224 */ /* 0x000fe200078e000c */
[----:B------:R-:W-:Y:S01]  /*4ec0*/  LOP3.LUT R10, R10, R7, RZ, 0xc0, !PT ;  /* 0x000000070a0a7212 */ /* 0x000fe200078ec0ff */
[----:B------:R-:W-:Y:S02]  /*4ed0*/  IMAD.MOV R6, RZ, RZ, -R5 ;  /* 0x000000ffff067224 */ /* 0x000fe400078e0a05 */
[----:B------:R-:W-:-:S04]  /*4ee0*/  IMAD R4, R22, R5, R4 ;  /* 0x0000000516047224 */ /* 0x000fc800078e0204 */
[----:B------:R-:W-:Y:S02]  /*4ef0*/  @P0 IMAD R23, R20, R14, R3 ;  /* 0x0000000e14170224 */ /* 0x000fe400078e0203 */
[----:B0-----:R-:W-:Y:S02]  /*4f00*/  IMAD R3, R6, R27, R15 ;  /* 0x0000001b06037224 */ /* 0x001fe400078e020f */
[----:B------:R-:W-:Y:S02]  /*4f10*/  IMAD R7, R4, R29, R23 ;  /* 0x0000001d04077224 */ /* 0x000fe400078e0217 */
[----:B------:R-:W-:Y:S02]  /*4f20*/  IMAD R4, R3, R21, R10 ;  /* 0x0000001503047224 */ /* 0x000fe400078e020a */
[----:B------:R-:W-:-:S03]  /*4f30*/  IMAD.MOV.U32 R6, RZ, RZ, 0x1 ;  /* 0x00000001ff067424 */ /* 0x000fc600078e00ff */
[----:B------:R-:W-:Y:S02]  /*4f40*/  SEL R9, R4, R7, !P0 ;  /* 0x0000000704097207 */ /* 0x000fe40004000000 */
[----:B------:R-:W-:-:S07]  /*4f50*/  SEL R7, R7, R4, !P0 ;  /* 0x0000000407077207 */ /* 0x000fce0004000000 */
.L_x_99:
[----:B------:R-:W-:-:S08]  /*4f60*/  NOP ;  /* 0x0000000000007918 */ /* 0x000fd00000000000 */
[----:B------:R-:W0:-:S00]  /*4f70*/  USETMAXREG.DEALLOC.CTAPOOL 0x28 ;  /* 0x00000028000079c8 */ /* 0x000e0000080e0500 */
[----:B0-----:R-:W-:-:S13]  /*4f80*/  ISETP.NE.AND P0, PT, R0, RZ, PT ;  /* 0x000000ff0000720c */ /* 0x001fda0003f05270 */
[----:B------:R-:W-:Y:S05]  /*4f90*/  @P0 EXIT ;  /* 0x000000000000094d */ /* 0x000fea0003800000 */
[----:B------:R-:W-:Y:S01]  /*4fa0*/  LOP3.LUT P0, RZ, R6, 0xff, RZ, 0xc0, !PT ;  /* 0x000000ff06ff7812 */ /* 0x000fe2000780c0ff */
[----:B------:R-:W-:Y:S02]  /*4fb0*/  IMAD.MOV.U32 R3, RZ, RZ, 0x1 ;  /* 0x00000001ff037424 */ /* 0x000fe400078e00ff */
[----:B------:R-:W-:-:S10]  /*4fc0*/  IMAD.MOV.U32 R0, RZ, RZ, RZ ;  /* 0x000000ffff007224 */ /* 0x000fd400078e00ff */
[----:B------:R-:W-:Y:S05]  /*4fd0*/  @!P0 BRA `(.L_x_102) ;  /* 0x0000000c00648947 */ /* 0x000fea0003800000 */
[----:B------:R-:W0:Y:S01]  /*4fe0*/  LDC R0, c[0x0][0x28c] ;  /* 0x0000a300ff007b82 */ /* 0x000e220000000800 */
[----:B------:R-:W-:Y:S01]  /*4ff0*/  ULDC UR5, c[0x0][0x658] ;  /* 0x0001960000057ab9 */ /* 0x000fe20000000800 */
[----:B------:R-:W-:Y:S01]  /*5000*/  UMOV UR7, 0xffffffff ;  /* 0xffffffff00077882 */ /* 0x000fe20000000000 */
[----:B------:R-:W-:Y:S01]  /*5010*/  ULDC UR6, c[0x0][0xc] ;  /* 0x0000030000067ab9 */ /* 0x000fe20000000800 */
[----:B------:R-:W-:Y:S01]  /*5020*/  USHF.L.U32 UR9, UR7, UR5, URZ ;  /* 0x0000000507097299 */ /* 0x000fe2000800063f */
[C---:B------:R-:W-:Y:S01]  /*5030*/  LOP3.LUT P2, RZ, R18.reuse, 0x7f, RZ, 0xc0, !PT ;  /* 0x0000007f12ff7812 */ /* 0x040fe2000784c0ff */
[----:B------:R-:W-:Y:S01]  /*5040*/  UMOV UR8, 0x1 ;  /* 0x0000000100087882 */ /* 0x000fe20000000000 */
[----:B------:R-:W-:Y:S01]  /*5050*/  ULDC UR7, c[0x0][0x10] ;  /* 0x0000040000077ab9 */ /* 0x000fe20000000800 */
[----:B------:R-:W-:Y:S01]  /*5060*/  LOP3.LUT P0, RZ, R18, 0x1f, RZ, 0xc0, !PT ;  /* 0x0000001f12ff7812 */ /* 0x000fe2000780c0ff */
[----:B------:R-:W-:Y:S01]  /*5070*/  UIMAD.WIDE.U32 UR6, UR6, UR7, URZ ;  /* 0x00000007060672a5 */ /* 0x000fe2000f8e003f */
[----:B------:R-:W-:Y:S01]  /*5080*/  BSSY B0, `(.L_x_102) ;  /* 0x00000ce000007945 */ /* 0x000fe20003800000 */
[----:B------:R-:W-:Y:S01]  /*5090*/  USHF.L.U32 UR5, UR8, UR5, URZ ;  /* 0x0000000508057299 */ /* 0x000fe2000800063f */
[----:B------:R-:W-:Y:S01]  /*50a0*/  IMAD.MOV.U32 R11, RZ, RZ, 0x1 ;  /* 0x00000001ff0b7424 */ /* 0x000fe200078e00ff */
[----:B------:R-:W-:Y:S01]  /*50b0*/  LOP3.LUT R18, R19, 0x2, RZ, 0xfc, !PT ;  /* 0x0000000213127812 */ /* 0x000fe200078efcff */
[----:B------:R-:W-:Y:S01]  /*50c0*/  ULDC UR8, c[0x0][0x14] ;  /* 0x0000050000087ab9 */ /* 0x000fe20000000800 */
[----:B------:R-:W-:Y:S01]  /*50d0*/  PLOP3.LUT P0, PT, P0, P2, PT, 0x8a, 0x0 ;  /* 0x000000000000781c */ /* 0x000fe20000705172 */
[----:B------:R-:W-:-:S02]  /*50e0*/  UIMAD.WIDE.U32 UR30, UR6, UR8, URZ ;  /* 0x00000008061e72a5 */ /* 0x000fc4000f8e003f */
[----:B------:R-:W-:Y:S01]  /*50f0*/  UIMAD UR7, UR7, UR8, URZ ;  /* 0x00000008070772a4 */ /* 0x000fe2000f8e023f */
[----:B------:R-:W-:Y:S01]  /*5100*/  ULDC UR4, c[0x0][0x600] ;  /* 0x0001800000047ab9 */ /* 0x000fe20000000800 */
[----:B------:R-:W-:Y:S02]  /*5110*/  ULOP3.LUT UR6, URZ, UR9, URZ, 0x33, !UPT ;  /* 0x000000093f067292 */ /* 0x000fe4000f8e333f */
[----:B------:R-:W-:Y:S01]  /*5120*/  UIADD3 UR4, UR4, -0x1, URZ ;  /* 0xffffffff04047890 */ /* 0x000fe2000fffe03f */
[----:B0-----:R-:W-:Y:S01]  /*5130*/  VIADD R0, R0, 0xff ;  /* 0x000000ff00007836 */ /* 0x001fe20000000000 */
[----:B------:R-:W-:Y:S01]  /*5140*/  UIADD3 UR7, UR31, UR7, URZ ;  /* 0x000000071f077290 */ /* 0x000fe2000fffe03f */
[----:B------:R-:W-:-:S03]  /*5150*/  ULDC.64 UR38, c[0x0][0x198] ;  /* 0x0000660000267ab9 */ /* 0x000fc60000000a00 */
[----:B------:R-:W-:-:S04]  /*5160*/  SHF.R.S32.HI R3, RZ, 0x1f, R0 ;  /* 0x0000001fff037819 */ /* 0x000fc80000011400 */
[----:B------:R-:W-:Y:S01]  /*5170*/  LEA.HI R3, R3, R0, RZ, 0x8 ;  /* 0x0000000003037211 */ /* 0x000fe200078f40ff */
[----:B------:R-:W-:-:S03]  /*5180*/  IMAD.MOV.U32 R0, RZ, RZ, RZ ;  /* 0x000000ffff007224 */ /* 0x000fc600078e00ff */
[----:B------:R-:W-:Y:S01]  /*5190*/  SHF.R.S32.HI R13, RZ, 0x8, R3 ;  /* 0x00000008ff0d7819 */ /* 0x000fe20000011403 */
[----:B------:R-:W-:-:S04]  /*51a0*/  IMAD.MOV.U32 R3, RZ, RZ, 0x1 ;  /* 0x00000001ff037424 */ /* 0x000fc800078e00ff */
[----:B------:R-:W-:-:S07]  /*51b0*/  VIADD R10, R13, 0x1 ;  /* 0x000000010d0a7836 */ /* 0x000fce0000000000 */
.L_x_114:
[----:B------:R-:W-:-:S03]  /*51c0*/  UMOV UR8, 0xffffffff ;  /* 0xffffffff00087882 */ /* 0x000fc60000000000 */
[----:B------:R-:W-:Y:S05]  /*51d0*/  BRA.DIV UR8, `(.L_x_103) ;  /* 0x0000000e08cc7947 */ /* 0x000fea000b800000 */
[----:B------:R-:W-:-:S13]  /*51e0*/  ELECT P6, URZ, PT ;  /* 0x00000000003f782f */ /* 0x000fda00038c0000 */
.L_x_125:
[----:B------:R-:W0:Y:S01]  /*51f0*/  LDC R4, c[0x0][0x28c] ;  /* 0x0000a300ff047b82 */ /* 0x000e220000000800 */
[----:B------:R-:W-:Y:S01]  /*5200*/  BSSY B1, `(.L_x_104) ;  /* 0x0000043000017945 */ /* 0x000fe20003800000 */
[----:B0-----:R-:W-:-:S13]  /*5210*/  ISETP.LT.OR P6, PT, R4, 0x1, !P6 ;  /* 0x000000010400780c */ /* 0x001fda00077c1670 */
[----:B------:R-:W-:Y:S05]  /*5220*/  @P6 BRA `(.L_x_105) ;  /* 0x0000000400006947 */ /* 0x000fea0003800000 */
[----:B------:R-:W-:Y:S02]  /*5230*/  IMAD R14, R7, 0xc0, RZ ;  /* 0x000000c0070e7824 */ /* 0x000fe400078e02ff */
[----:B------:R-:W-:Y:S02]  /*5240*/  IMAD.SHL.U32 R15, R9, 0x20, RZ ;  /* 0x00000020090f7824 */ /* 0x000fe400078e00ff */
[----:B------:R-:W-:Y:S02]  /*5250*/  IMAD.MOV.U32 R20, RZ, RZ, RZ ;  /* 0x000000ffff147224 */ /* 0x000fe400078e00ff */
[----:B------:R-:W-:Y:S02]  /*5260*/  IMAD.MOV.U32 R4, RZ, RZ, R10 ;  /* 0x000000ffff047224 */ /* 0x000fe400078e000a */
[----:B------:R-:W-:Y:S02]  /*5270*/  IMAD.MOV.U32 R5, RZ, RZ, R3 ;  /* 0x000000ffff057224 */ /* 0x000fe400078e0003 */
[----:B------:R-:W-:-:S07]  /*5280*/  IMAD.MOV.U32 R6, RZ, RZ, R0 ;  /* 0x000000ffff067224 */ /* 0x000fce00078e0000 */
.L_x_109:
[----:B------:R-:W0:Y:S01]  /*5290*/  S2R R12, SR_CgaCtaId ;  /* 0x00000000000c7919 */ /* 0x000e220000008800 */
[----:B------:R-:W-:Y:S01]  /*52a0*/  MOV R7, 0x400 ;  /* 0x0000040000077802 */ /* 0x000fe20000000f00 */
[----:B------:R-:W1:Y:S03]  /*52b0*/  @!P2 LDC R9, c[0x0][0x500] ;  /* 0x00014000ff09ab82 */ /* 0x000e660000000800 */
[----:B0-----:R-:W-:Y:S02]  /*52c0*/  LEA R21, R12, R7, 0x18 ;  /* 0x000000070c157211 */ /* 0x001fe400078ec0ff */
[----:B------:R-:W-:-:S03]  /*52d0*/  SHF.L.U32 R7, R5, 0x1f, RZ ;  /* 0x0000001f05077819 */ /* 0x000fc600000006ff */
[----:B------:R-:W-:-:S04]  /*52e0*/  IMAD R12, R6, 0x8, R21 ;  /* 0x00000008060c7824 */ /* 0x000fc800078e0215 */
[----:B------:R-:W0:Y:S02]  /*52f0*/  SYNCS.PHASECHK.TRANS64.TRYWAIT P1, [R12+URZ+0x20], R7 ;  /* 0x000020070c0075a7 */ /* 0x000e24000802017f */
[----:B01----:R-:W-:Y:S05]  /*5300*/  @!P1 BRA `(.L_x_106) ;  /* 0x0000000c00a09947 */ /* 0x003fea0003800000 */
.L_x_126:
[----:B0-----:R-:W-:Y:S01]  /*5310*/  PRMT R7, R18, 0x9910, RZ ;  /* 0x0000991012077816 */ /* 0x001fe200000000ff */
[----:B------:R0:W-:Y:S03]  /*5320*/  @!P2 SYNCS.ARRIVE.TRANS64 RZ, [R12+URZ], R9 ;  /* 0x000000090cffa9a7 */ /* 0x0001e6000800003f */
[----:B------:R-:W-:-:S13]  /*5330*/  ISETP.NE.AND P1, PT, R7, 0x2, PT ;  /* 0x000000020700780c */ /* 0x000fda0003f25270 */
[----:B0-----:R-:W-:Y:S05]  /*5340*/  @P1 BRA `(.L_x_107) ;  /* 0x0000000000041947 */ /* 0x001fea0003800000 */
[----:B------:R-:W-:Y:S01]  /*5350*/  BPT.TRAP 0x1 ;  /* 0x000000040000795c */ /* 0x000fe20000300000 */
.L_x_107:
[----:B------:R-:W-:Y:S05]  /*5360*/  @P0 BRA `(.L_x_108) ;  /* 0x0000000000040947 */ /* 0x000fea0003800000 */
[----:B------:R-:W-:Y:S01]  /*5370*/  BPT.TRAP 0x1 ;  /* 0x000000040000795c */ /* 0x000fe20000300000 */
.L_x_108:
[--C-:B------:R-:W-:Y:S01]  /*5380*/  IMAD R7, R6, 0xc000, R21.reuse ;  /* 0x0000c00006077824 */ /* 0x100fe200078e0215 */
[----:B------:R-:W-:Y:S01]  /*5390*/  R2UR UR34, R20 ;  /* 0x00000000142272ca */ /* 0x000fe200000e0000 */
[----:B------:R-:W-:Y:S01]  /*53a0*/  IMAD R21, R6, 0x2000, R21 ;  /* 0x0000200006157824 */ /* 0x000fe200078e0215 */
[----:B------:R-:W-:Y:S01]  /*53b0*/  R2UR UR33, R12 ;  /* 0x000000000c2172ca */ /* 0x000fe200000e0000 */
[----:B------:R-:W-:Y:S01]  /*53c0*/  VIADD R4, R4, 0xffffffff ;  /* 0xffffffff04047836 */ /* 0x000fe20000000000 */
[----:B------:R-:W-:Y:S01]  /*53d0*/  R2UR UR24, R7 ;  /* 0x00000000071872ca */ /* 0x000fe200000e0000 */
[----:B------:R-:W-:Y:S01]  /*53e0*/  UIADD3 UR14, UP0, UR38, 0xf0, URZ ;  /* 0x000000f0260e7890 */ /* 0x000fe2000ff1e03f */
[----:B------:R-:W-:Y:S01]  /*53f0*/  R2UR UR8, R21 ;  /* 0x00000000150872ca */ /* 0x000fe200000e0000 */
[----:B------:R-:W-:Y:S01]  /*5400*/  UIADD3 UR40, UP1, UR38, 0x1f0, URZ ;  /* 0x000001f026287890 */ /* 0x000fe2000ff3e03f */
[----:B------:R-:W-:Y:S01]  /*5410*/  R2UR UR36, R8 ;  /* 0x00000000082472ca */ /* 0x000fe200000e0000 */
[----:B------:R-:W-:Y:S01]  /*5420*/  UIADD3.X UR15, URZ, UR39, URZ, UP0, !UPT ;  /* 0x000000273f0f7290 */ /* 0x000fe200087fe43f */
[----:B------:R-:W-:Y:S01]  /*5430*/  R2UR UR35, R14 ;  /* 0x000000000e2372ca */ /* 0x000fe200000e0000 */
[----:B------:R-:W-:Y:S01]  /*5440*/  UIADD3.X UR41, URZ, UR39, URZ, UP1, !UPT ;  /* 0x000000273f297290 */ /* 0x000fe20008ffe43f */
[----:B------:R-:W-:Y:S01]  /*5450*/  R2UR UR19, R15 ;  /* 0x000000000f1372ca */ /* 0x000fe200000e0000 */
[----:B------:R-:W-:Y:S01]  /*5460*/  UIADD3 UR26, UR34, 0x80, URZ ;  /* 0x00000080221a7890 */ /* 0x000fe2000fffe03f */
[----:B------:R-:W-:Y:S01]  /*5470*/  ISETP.GT.AND P3, PT, R4, 0x1, PT ;  /* 0x000000010400780c */ /* 0x000fe20003f64270 */
[----:B------:R-:W-:Y:S01]  /*5480*/  VIADD R6, R6, 0x1 ;  /* 0x0000000106067836 */ /* 0x000fe20000000000 */
[----:B------:R-:W-:Y:S01]  /*5490*/  UMOV UR22, 0x0 ;  /* 0x0000000000167882 */ /* 0x000fe20000000000 */
[----:B------:R-:W-:Y:S01]  /*54a0*/  UIADD3 UR32, UR24, 0x100, URZ ;  /* 0x0000010018207890 */ /* 0x000fe2000fffe03f */
[----:B------:R-:W-:Y:S01]  /*54b0*/  VIADD R20, R20, 0x100 ;  /* 0x0000010014147836 */ /* 0x000fe20000000000 */
[----:B------:R-:W-:Y:S01]  /*54c0*/  UIADD3 UR24, UR24, 0x6100, URZ ;  /* 0x0000610018187890 */ /* 0x000fe2000fffe03f */
[----:B------:R-:W-:Y:S01]  /*54d0*/  ISETP.NE.AND P1, PT, R6, 0x4, PT ;  /* 0x000000040600780c */ /* 0x000fe20003f25270 */
[----:B------:R-:W-:-:S02]  /*54e0*/  UIADD3 UR16, UR8, 0x30100, URZ ;  /* 0x0003010008107890 */ /* 0x000fc4000fffe03f */
[----:B------:R-:W-:Y:S01]  /*54f0*/  UIADD3 UR8, UR8, 0x31100, URZ ;  /* 0x0003110008087890 */ /* 0x000fe2000fffe03f */
[----:B------:R-:W-:Y:S01]  /*5500*/  SEL R12, RZ, 0x1, P1 ;  /* 0x00000001ff0c7807 */ /* 0x000fe20000800000 */
[----:B------:R-:W-:Y:S01]  /*5510*/  UMOV UR23, 0x10000000 ;  /* 0x1000000000177882 */ /* 0x000fe20000000000 */
[----:B------:R-:W-:Y:S01]  /*5520*/  UMOV UR25, UR33 ;  /* 0x0000002100197c82 */ /* 0x000fe20008000000 */
[----:B------:R-:W-:Y:S01]  /*5530*/  UMOV UR28, UR36 ;  /* 0x00000024001c7c82 */ /* 0x000fe20008000000 */
[----:B------:R-:W-:Y:S01]  /*5540*/  UMOV UR27, UR35 ;  /* 0x00000023001b7c82 */ /* 0x000fe20008000000 */
[----:B------:R-:W-:Y:S01]  /*5550*/  UMOV UR17, UR33 ;  /* 0x0000002100117c82 */ /* 0x000fe20008000000 */
[----:B------:R-:W-:Y:S01]  /*5560*/  UMOV UR18, UR34 ;  /* 0x0000002200127c82 */ /* 0x000fe20008000000 */
[----:B------:R-:W-:Y:S01]  /*5570*/  UMOV UR20, UR36 ;  /* 0x0000002400147c82 */ /* 0x000fe20008000000 */
[----:B------:R0:W-:Y:S01]  /*5580*/  UTMALDG.3D [UR32], [UR14], desc[UR22] ;  /* 0x000016200e0075b4 */ /* 0x0001e20008011000 */
[----:B------:R-:W-:Y:S01]  /*5590*/  UMOV UR9, UR33 ;  /* 0x0000002100097c82 */ /* 0x000fe20008000000 */
[----:B------:R-:W-:Y:S01]  /*55a0*/  UMOV UR11, UR19 ;  /* 0x00000013000b7c82 */ /* 0x000fe20008000000 */
[----:B------:R-:W-:Y:S01]  /*55b0*/  UMOV UR12, UR36 ;  /* 0x00000024000c7c82 */ /* 0x000fe20008000000 */
[----:B------:R-:W-:Y:S01]  /*55c0*/  UMOV UR10, UR26 ;  /* 0x0000001a000a7c82 */ /* 0x000fe20008000000 */
[----:B------:R-:W-:-:S02]  /*55d0*/  LOP3.LUT R5, R5, R12, RZ, 0x3c, !PT ;  /* 0x0000000c05057212 */ /* 0x000fc400078e3cff */
[----:B------:R-:W-:Y:S01]  /*55e0*/  SEL R6, R6, RZ, P1 ;  /* 0x000000ff06067207 */ /* 0x000fe20000800000 */
[----:B------:R0:W-:Y:S01]  /*55f0*/  UTMALDG.3D [UR24], [UR14], desc[UR22] ;  /* 0x000016180e0075b4 */ /* 0x0001e20008011000 */
[----:B------:R0:W-:Y:S01]  /*5600*/  UTMALDG.3D [UR16], [UR40], desc[UR22] ;  /* 0x00001610280075b4 */ /* 0x0001e20008011000 */
[----:B------:R0:W-:Y:S02]  /*5610*/  UTMALDG.3D [UR8], [UR40], desc[UR22] ;  /* 0x00001608280075b4 */ /* 0x0001e40008011000 */
[----:B0-----:R-:W-:Y:S05]  /*5620*/  @P3 BRA `(.L_x_109) ;  /* 0xfffffffc00183947 */ /* 0x001fea000383ffff */
.L_x_105:
[----:B------:R-:W-:Y:S05]  /*5630*/  BSYNC B1 ;  /* 0x0000000000017941 */ /* 0x000fea0003800000 */
.L_x_104:
[----:B------:R-:W-:Y:S01]  /*5640*/  LOP3.LUT P3, RZ, R11, 0xff, RZ, 0xc0, !PT ;  /* 0x000000ff0bff7812 */ /* 0x000fe2000786c0ff */
[----:B------:R-:W-:Y:S01]  /*5650*/  IMAD.IADD R0, R13, 0x1, R0 ;  /* 0x000000010d007824 */ /* 0x000fe200078e0200 */
[----:B------:R-:W-:Y:S01]  /*5660*/  IADD3 R16, P4, R16, UR30, RZ ;  /* 0x0000001e10107c10 */ /* 0x000fe2000ff9e0ff */
[----:B------:R-:W-:Y:S01]  /*5670*/  ULDC.64 UR8, c[0x0][0x650] ;  /* 0x0001940000087ab9 */ /* 0x000fe20000000a00 */
[----:B------:R-:W-:Y:S01]  /*5680*/  BSSY B1, `(.L_x_110) ;  /* 0x000006b000017945 */ /* 0x000fe20003800000 */
[----:B------:R-:W-:Y:S01]  /*5690*/  IMAD.MOV.U32 R7, RZ, RZ, -0x1 ;  /* 0xffffffffff077424 */ /* 0x000fe200078e00ff */
[----:B------:R-:W-:Y:S01]  /*56a0*/  SHF.R.U32.HI R4, RZ, 0x2, R0 ;  /* 0x00000002ff047819 */ /* 0x000fe20000011600 */
[----:B------:R-:W-:Y:S01]  /*56b0*/  IMAD.MOV.U32 R9, RZ, RZ, -0x1 ;  /* 0xffffffffff097424 */ /* 0x000fe200078e00ff */
[----:B------:R-:W-:Y:S01]  /*56c0*/  ISETP.GT.U32.AND P1, PT, R0, 0x3, PT ;  /* 0x000000030000780c */ /* 0x000fe20003f24070 */
[----:B------:R-:W-:Y:S01]  /*56d0*/  IMAD.MOV.U32 R8, RZ, RZ, -0x1 ;  /* 0xffffffffff087424 */ /* 0x000fe200078e00ff */
[----:B------:R-:W-:-:S02]  /*56e0*/  LOP3.LUT R4, R4, 0x1, RZ, 0xc0, !PT ;  /* 0x0000000104047812 */ /* 0x000fc400078ec0ff */
[----:B------:R-:W-:Y:S01]  /*56f0*/  ISETP.LT.U32.AND P1, PT, R13, 0x4, P1 ;  /* 0x000000040d00780c */ /* 0x000fe20000f21070 */
[----:B------:R-:W0:Y:S01]  /*5700*/  @P3 S2R R6, SR_CgaCtaId ;  /* 0x0000000000063919 */ /* 0x000e220000008800 */
[----:B------:R-:W-:Y:S02]  /*5710*/  @P3 MOV R5, 0x400 ;  /* 0x0000040000053802 */ /* 0x000fe40000000f00 */
[----:B------:R-:W-:Y:S02]  /*5720*/  IADD3.X R17, R17, UR7, RZ, P4, !PT ;  /* 0x0000000711117c10 */ /* 0x000fe4000a7fe4ff */
[----:B------:R-:W-:Y:S02]  /*5730*/  ISETP.GE.U32.AND P4, PT, R16, UR8, PT ;  /* 0x0000000810007c0c */ /* 0x000fe4000bf86070 */
[----:B------:R-:W-:Y:S02]  /*5740*/  LOP3.LUT R0, R0, 0x3, RZ, 0xc0, !PT ;  /* 0x0000000300007812 */ /* 0x000fe400078ec0ff */
[----:B------:R-:W-:-:S02]  /*5750*/  PRMT R11, RZ, 0x7610, R11 ;  /* 0x00007610ff0b7816 */ /* 0x000fc4000000000b */
[----:B0-----:R-:W-:-:S04]  /*5760*/  @P3 LEA R5, R6, R5, 0x18 ;  /* 0x0000000506053211 */ /* 0x001fc800078ec0ff */
[----:B------:R0:W-:Y:S01]  /*5770*/  @P3 SYNCS.ARRIVE.TRANS64.A1T0 RZ, [R5+URZ+0x58], RZ ;  /* 0x000058ff05ff39a7 */ /* 0x0001e2000810003f */
[----:B------:R-:W-:Y:S02]  /*5780*/  ISETP.NE.U32.AND P3, PT, R4, 0x1, PT ;  /* 0x000000010400780c */ /* 0x000fe40003f65070 */
[----:B------:R-:W-:Y:S02]  /*5790*/  SEL R4, RZ, 0x1, !P1 ;  /* 0x00000001ff047807 */ /* 0x000fe40004800000 */
[----:B------:R-:W-:Y:S02]  /*57a0*/  ISETP.GE.U32.AND.EX P1, PT, R17, UR9, PT, P4 ;  /* 0x0000000911007c0c */ /* 0x000fe4000bf26140 */
[----:B------:R-:W-:-:S04]  /*57b0*/  ISETP.GT.U32.AND P3, PT, R13, 0x3, !P3 ;  /* 0x000000030d00780c */ /* 0x000fc80005f64070 */
[----:B0-----:R-:W-:-:S04]  /*57c0*/  SEL R5, RZ, 0x1, !P3 ;  /* 0x00000001ff057807 */ /* 0x001fc80005800000 */
[--C-:B------:R-:W-:Y:S02]  /*57d0*/  LOP3.LUT R3, R5, R3, R4.reuse, 0x96, !PT ;  /* 0x0000000305037212 */ /* 0x100fe400078e9604 */
[----:B------:R-:W-:Y:S01]  /*57e0*/  PRMT R4, RZ, 0x7610, R4 ;  /* 0x00007610ff047816 */ /* 0x000fe20000000004 */
[----:B------:R-:W-:Y:S06]  /*57f0*/  @P1 BRA `(.L_x_111) ;  /* 0x00000004004c1947 */ /* 0x000fec0003800000 */
[----:B------:R-:W-:Y:S01]  /*5800*/  ULDC.64 UR8, c[0x0][0x628] ;  /* 0x00018a0000087ab9 */ /* 0x000fe20000000a00 */
[----:B------:R-:W0:Y:S01]  /*5810*/  S2R R14, SR_CTAID.X ;  /* 0x00000000000e7919 */ /* 0x000e220000002500 */
[----:B------:R-:W-:Y:S01]  /*5820*/  ISETP.NE.U32.AND P1, PT, RZ, UR8, PT ;  /* 0x00000008ff007c0c */ /* 0x000fe2000bf25070 */
[----:B------:R-:W-:Y:S01]  /*5830*/  ULDC UR11, c[0x0][0x630] ;  /* 0x00018c00000b7ab9 */ /* 0x000fe20000000800 */
[----:B------:R-:W-:Y:S01]  /*5840*/  IMAD.MOV.U32 R4, RZ, RZ, R16 ;  /* 0x000000ffff047224 */ /* 0x000fe200078e0010 */
[----:B------:R-:W1:Y:S01]  /*5850*/  S2R R12, SR_CTAID.Y ;  /* 0x00000000000c7919 */ /* 0x000e620000002600 */
[----:B------:R-:W-:Y:S01]  /*5860*/  ISETP.NE.AND.EX P1, PT, RZ, UR9, PT, P1 ;  /* 0x00000009ff007c0c */ /* 0x000fe2000bf25310 */
[----:B------:R-:W-:-:S12]  /*5870*/  IMAD.MOV.U32 R5, RZ, RZ, R17 ;  /* 0x000000ffff057224 */ /* 0x000fd800078e0011 */
[----:B------:R-:W-:Y:S05]  /*5880*/  @!P1 BRA `(.L_x_112) ;  /* 0x0000000000289947 */ /* 0x000fea0003800000 */
[----:B------:R-:W-:Y:S02]  /*5890*/  ULDC UR10, c[0x0][0x634] ;  /* 0x00018d00000a7ab9 */ /* 0x000fe40000000800 */
[----:B------:R-:W-:-:S05]  /*58a0*/  IADD3 R9, P1, R16, UR10, RZ ;  /* 0x0000000a10097c10 */ /* 0x000fca000ff3e0ff */
[----:B------:R-:W-:-:S04]  /*58b0*/  IMAD.X R15, RZ, RZ, R17, P1 ;  /* 0x000000ffff0f7224 */ /* 0x000fc800008e0611 */
[----:B------:R-:W-:-:S04]  /*58c0*/  IMAD.WIDE.U32 R6, R15, UR8, RZ ;  /* 0x000000080f067c25 */ /* 0x000fc8000f8e00ff */
[----:B------:R-:W-:-:S04]  /*58d0*/  IMAD.WIDE.U32 R6, P1, R9, UR9, R6 ;  /* 0x0000000909067c25 */ /* 0x000fc8000f820006 */
[----:B------:R-:W-:-:S04]  /*58e0*/  IMAD.WIDE.U32 R8, R9, UR8, RZ ;  /* 0x0000000809087c25 */ /* 0x000fc8000f8e00ff */
[----:B------:R-:W-:Y:S01]  /*58f0*/  IMAD.X R5, RZ, RZ, RZ, P1 ;  /* 0x000000ffff057224 */ /* 0x000fe200008e06ff */
[----:B------:R-:W-:Y:S01]  /*5900*/  IADD3 RZ, P1, R9, R6, RZ ;  /* 0x0000000609ff7210 */ /* 0x000fe20007f3e0ff */
[----:B------:R-:W-:-:S04]  /*5910*/  IMAD.MOV.U32 R4, RZ, RZ, R7 ;  /* 0x000000ffff047224 */ /* 0x000fc800078e0007 */
[----:B------:R-:W-:-:S08]  /*5920*/  IMAD.WIDE.U32.X R4, R15, UR9, R4, P1 ;  /* 0x000000090f047c25 */ /* 0x000fd000088e0404 */
.L_x_112:
[--C-:B------:R-:W-:Y:S01]  /*5930*/  SHF.R.U64 R8, R4, UR11, R5.reuse ;  /* 0x0000000b04087c19 */ /* 0x100fe20008001205 */
[----:B------:R-:W-:Y:S01]  /*5940*/  ULDC.64 UR8, c[0x0][0x620] ;  /* 0x0001880000087ab9 */ /* 0x000fe20000000a00 */
[----:B------:R-:W-:Y:S01]  /*5950*/  SHF.R.U32.HI R4, RZ, UR11, R5 ;  /* 0x0000000bff047c19 */ /* 0x000fe20008011605 */
[----:B------:R-:W2:Y:S01]  /*5960*/  LDC R25, c[0x0][0x144] ;  /* 0x00005100ff197b82 */ /* 0x000ea20000000800 */
[----:B------:R-:W-:Y:S01]  /*5970*/  IADD3 R7, P1, RZ, -R8, RZ ;  /* 0x80000008ff077210 */ /* 0x000fe20007f3e0ff */
[----:B------:R-:W-:Y:S01]  /*5980*/  ULDC.64 UR12, c[0x0][0x640] ;  /* 0x00019000000c7ab9 */ /* 0x000fe20000000a00 */
[----:B0-----:R-:W-:Y:S01]  /*5990*/  I2FP.F32.U32 R9, R14 ;  /* 0x0000000e00097245 */ /* 0x001fe20000201000 */
[----:B------:R-:W-:Y:S02]  /*59a0*/  ULDC UR10, c[0x0][0x608] ;  /* 0x00018200000a7ab9 */ /* 0x000fe40000000800 */
[----:B------:R-:W-:Y:S01]  /*59b0*/  IMAD.X R4, RZ, RZ, ~R4, P1 ;  /* 0x000000ffff047224 */ /* 0x000fe200008e0e04 */
[----:B------:R-:W-:Y:S01]  /*59c0*/  ISETP.NE.U32.AND P1, PT, RZ, UR12, PT ;  /* 0x0000000cff007c0c */ /* 0x000fe2000bf25070 */
[----:B------:R-:W0:Y:S02]  /*59d0*/  LDC R21, c[0x0][0x148] ;  /* 0x00005200ff157b82 */ /* 0x000e240000000800 */
[----:B------:R-:W-:Y:S01]  /*59e0*/  IMAD R6, R4, UR8, RZ ;  /* 0x0000000804067c24 */ /* 0x000fe2000f8e02ff */
[----:B------:R-:W-:Y:S01]  /*59f0*/  ISETP.NE.AND.EX P1, PT, RZ, UR13, PT, P1 ;  /* 0x0000000dff007c0c */ /* 0x000fe2000bf25310 */
[----:B------:R-:W-:Y:S01]  /*5a00*/  IMAD.WIDE.U32 R4, R7, UR8, R16 ;  /* 0x0000000807047c25 */ /* 0x000fe2000f8e0010 */
[----:B------:R-:W-:-:S03]  /*5a10*/  ULDC UR8, c[0x0][0x150] ;  /* 0x0000540000087ab9 */ /* 0x000fc60000000800 */
[----:B------:R-:W-:Y:S02]  /*5a20*/  IMAD R7, R7, UR9, R6 ;  /* 0x0000000907077c24 */ /* 0x000fe4000f8e0206 */
[----:B------:R-:W-:Y:S01]  /*5a30*/  FMUL R6, R9, UR8 ;  /* 0x0000000809067c20 */ /* 0x000fe20008400000 */
[----:B------:R-:W-:Y:S01]  /*5a40*/  ULDC UR8, c[0x0][0x618] ;  /* 0x0001860000087ab9 */ /* 0x000fe20000000800 */
[----:B------:R-:W-:Y:S01]  /*5a50*/  ULDC UR9, c[0x0][0x154] ;  /* 0x0000550000097ab9 */ /* 0x000fe20000000800 */
[----:B------:R-:W-:-:S03]  /*5a60*/  IMAD.IADD R5, R5, 0x1, R7 ;  /* 0x0000000105057824 */ /* 0x000fc600078e0207 */
[----:B------:R-:W3:Y:S02]  /*5a70*/  F2I.U32.TRUNC.NTZ R6, R6 ;  /* 0x0000000600067305 */ /* 0x000ee4000020f000 */
[----:B------:R-:W-:Y:S02]  /*5a80*/  SHF.R.U64 R9, R4, UR8, R5 ;  /* 0x0000000804097c19 */ /* 0x000fe40008001205 */
[----:B-1----:R-:W-:-:S05]  /*5a90*/  I2FP.F32.U32 R4, R12 ;  /* 0x0000000c00047245 */ /* 0x002fca0000201000 */
[----:B------:R-:W-:Y:S01]  /*5aa0*/  FMUL R22, R4, UR9 ;  /* 0x0000000904167c20 */ /* 0x000fe20008400000 */
[----:B------:R-:W-:Y:S01]  /*5ab0*/  SHF.R.U32.HI R4, RZ, UR8, R5 ;  /* 0x00000008ff047c19 */ /* 0x000fe20008011605 */
[----:B------:R-:W-:-:S03]  /*5ac0*/  ULDC UR8, c[0x0][0x658] ;  /* 0x0001960000087ab9 */ /* 0x000fc60000000800 */
[--C-:B------:R-:W-:Y:S01]  /*5ad0*/  SHF.R.U64 R20, R9, UR10, R4.reuse ;  /* 0x0000000a09147c19 */ /* 0x100fe20008001204 */
[----:B------:R-:W1:Y:S01]  /*5ae0*/  F2I.U32.TRUNC.NTZ R22, R22 ;  /* 0x0000001600167305 */ /* 0x000e62000020f000 */
[----:B------:R-:W-:Y:S01]  /*5af0*/  SHF.R.U32.HI R5, RZ, UR10, R4 ;  /* 0x0000000aff057c19 */ /* 0x000fe20008011604 */
[----:B---3--:R-:W-:-:S03]  /*5b00*/  IMAD.MOV R6, RZ, RZ, -R6 ;  /* 0x000000ffff067224 */ /* 0x008fc600078e0a06 */
[--C-:B------:R-:W-:Y:S01]  /*5b10*/  SHF.R.U64 R15, R20, UR8, R5.reuse ;  /* 0x00000008140f7c19 */ /* 0x100fe20008001205 */
[----:B--2---:R-:W-:Y:S01]  /*5b20*/  IMAD R14, R25, R6, R14 ;  /* 0x00000006190e7224 */ /* 0x004fe200078e020e */
[----:B------:R-:W-:-:S03]  /*5b30*/  SHF.R.U32.HI R23, RZ, UR8, R5 ;  /* 0x00000008ff177c19 */ /* 0x000fc60008011605 */
[----:B------:R-:W-:Y:S02]  /*5b40*/  IMAD.MOV.U32 R4, RZ, RZ, R15 ;  /* 0x000000ffff047224 */ /* 0x000fe400078e000f */
[----:B------:R-:W-:Y:S01]  /*5b50*/  IMAD.MOV.U32 R5, RZ, RZ, R23 ;  /* 0x000000ffff057224 */ /* 0x000fe200078e0017 */
[----:B-1----:R-:W-:Y:S06]  /*5b60*/  @!P1 BRA `(.L_x_113) ;  /* 0x0000000000289947 */ /* 0x002fec0003800000 */
[----:B------:R-:W-:Y:S02]  /*5b70*/  ULDC UR8, c[0x0][0x64c] ;  /* 0x0001930000087ab9 */ /* 0x000fe40000000800 */
[----:B------:R-:W-:-:S05]  /*5b80*/  IADD3 R5, P1, R15, UR8, RZ ;  /* 0x000000080f057c10 */ /* 0x000fca000ff3e0ff */
[----:B------:R-:W-:-:S04]  /*5b90*/  IMAD.X R23, RZ, RZ, R23, P1 ;  /* 0x000000ffff177224 */ /* 0x000fc800008e0617 */
[----:B------:R-:W-:-:S04]  /*5ba0*/  IMAD.WIDE.U32 R6, R23, UR12, RZ ;  /* 0x0000000c17067c25 */ /* 0x000fc8000f8e00ff */
[----:B------:R-:W-:-:S04]  /*5bb0*/  IMAD.WIDE.U32 R6, P1, R5, UR13, R6 ;  /* 0x0000000d05067c25 */ /* 0x000fc8000f820006 */
[----:B------:R-:W-:-:S04]  /*5bc0*/  IMAD.WIDE.U32 R4, R5, UR12, RZ ;  /* 0x0000000c05047c25 */ /* 0x000fc8000f8e00ff */
[----:B------:R-:W-:Y:S01]  /*5bd0*/  IMAD.MOV.U32 R4, RZ, RZ, R7 ;  /* 0x000000ffff047224 */ /* 0x000fe200078e0007 */
[----:B------:R-:W-:Y:S01]  /*5be0*/  IADD3 RZ, P3, R5, R6, RZ ;  /* 0x0000000605ff7210 */ /* 0x000fe20007f7e0ff */
[----:B------:R-:W-:-:S04]  /*5bf0*/  IMAD.X R5, RZ, RZ, RZ, P1 ;  /* 0x000000ffff057224 */ /* 0x000fc800008e06ff */
[----:B------:R-:W-:-:S08]  /*5c00*/  IMAD.WIDE.U32.X R4, R23, UR13, R4, P3 ;  /* 0x0000000d17047c25 */ /* 0x000fd000098e0404 */
.L_x_113:
[----:B------:R-:W-:Y:S01]  /*5c10*/  ISETP.NE.AND P1, PT, R2, 0x1, PT ;  /* 0x000000010200780c */ /* 0x000fe20003f25270 */
[----:B------:R-:W-:Y:S01]  /*5c20*/  ULDC UR8, c[0x0][0x648] ;  /* 0x0001920000087ab9 */ /* 0x000fe20000000800 */
[----:B------:R-:W-:Y:S01]  /*5c30*/  LOP3.LUT R20, R20, UR6, RZ, 0xc0, !PT ;  /* 0x0000000614147c12 */ /* 0x000fe2000f8ec0ff */
[----:B------:R-:W-:Y:S01]  /*5c40*/  IMAD.MOV R22, RZ, RZ, -R22 ;  /* 0x000000ffff167224 */ /* 0x000fe200078e0a16 */
[----:B------:R-:W-:Y:S01]  /*5c50*/  SHF.R.U64 R5, R4, UR8, R5 ;  /* 0x0000000804057c19 */ /* 0x000fe20008001205 */
[----:B------:R-:W-:Y:S01]  /*5c60*/  ULDC UR8, c[0x0][0x638] ;  /* 0x00018e0000087ab9 */ /* 0x000fe20000000800 */
[----:B------:R-:W-:Y:S01]  /*5c70*/  LOP3.LUT R6, R9, UR4, RZ, 0xc0, !PT ;  /* 0x0000000409067c12 */ /* 0x000fe2000f8ec0ff */
[----:B------:R-:W-:Y:S02]  /*5c80*/  ULDC UR9, c[0x0][0x610] ;  /* 0x0001840000097ab9 */ /* 0x000fe40000000800 */
[----:B------:R-:W-:Y:S02]  /*5c90*/  IMAD.MOV R4, RZ, RZ, -R5 ;  /* 0x000000ffff047224 */ /* 0x000fe400078e0a05 */
[----:B------:R-:W-:-:S02]  /*5ca0*/  IMAD R5, R5, UR5, R20 ;  /* 0x0000000505057c24 */ /* 0x000fc4000f8e0214 */
[----:B0-----:R-:W-:Y:S02]  /*5cb0*/  @P1 IMAD R14, R21, R22, R12 ;  /* 0x00000016150e1224 */ /* 0x001fe400078e020c */
[----:B------:R-:W-:Y:S01]  /*5cc0*/  IMAD R15, R4, UR8, R15 ;  /* 0x00000008040f7c24 */ /* 0x000fe2000f8e020f */
[----:B------:R-:W-:Y:S01]  /*5cd0*/  ULDC UR8, c[0x0][0x600] ;  /* 0x0001800000087ab9 */ /* 0x000fe20000000800 */
[----:B------:R-:W-:Y:S02]  /*5ce0*/  IMAD R14, R5, UR9, R14 ;  /* 0x00000009050e7c24 */ /* 0x000fe4000f8e020e */
[----:B------:R-:W-:Y:S02]  /*5cf0*/  IMAD R15, R15, UR8, R6 ;  /* 0x000000080f0f7c24 */ /* 0x000fe4000f8e0206 */
[----:B------:R-:W-:-:S03]  /*5d00*/  IMAD.MOV.U32 R4, RZ, RZ, 0x1 ;  /* 0x00000001ff047424 */ /* 0x000fc600078e00ff */
[----:B------:R-:W-:Y:S02]  /*5d10*/  SEL R9, R15, R14, !P1 ;  /* 0x0000000e0f097207 */ /* 0x000fe40004800000 */
[----:B------:R-:W-:-:S07]  /*5d20*/  SEL R7, R14, R15, !P1 ;  /* 0x0000000f0e077207 */ /* 0x000fce0004800000 */
.L_x_111:
[----:B------:R-:W-:Y:S05]  /*5d30*/  BSYNC B1 ;  /* 0x0000000000017941 */ /* 0x000fea0003800000 */
.L_x_110:
[----:B------:R-:W-:-:S13]  /*5d40*/  LOP3.LUT P1, RZ, R4, 0xff, RZ, 0xc0, !PT ;  /* 0x000000ff04ff7812 */ /* 0x000fda000782c0ff */
[----:B------:R-:W-:Y:S05]  /*5d50*/  @P1 BRA `(.L_x_114) ;  /* 0xfffffff400181947 */ /* 0x000fea000383ffff */
[----:B------:R-:W-:Y:S05]  /*5d60*/  BSYNC B0 ;  /* 0x0000000000007941 */ /* 0x000fea0003800000 */
.L_x_102:
[----:B------:R-:W-:-:S03]  /*5d70*/  UMOV UR8, 0xffffffff ;  /* 0xffffffff00087882 */ /* 0x000fc60000000000 */
[----:B------:R-:W-:Y:S05]  /*5d80*/  BRA.DIV UR8, `(.L_x_115) ;  /* 0x0000000608147947 */ /* 0x000fea000b800000 */
[----:B------:R-:W-:-:S13]  /*5d90*/  ELECT P6, URZ, PT ;  /* 0x00000000003f782f */ /* 0x000fda00038c0000 */
.L_x_129:
[----:B------:R-:W-:Y:S04]  /*5da0*/  BSSY B0, `(.L_x_116) ;  /* 0x000002b000007945 */ /* 0x000fe80003800000 */
[----:B------:R-:W-:Y:S05]  /*5db0*/  @!P6 BRA `(.L_x_117) ;  /* 0x0000000000a4e947 */ /* 0x000fea0003800000 */
[----:B------:R-:W-:-:S04]  /*5dc0*/  LOP3.LUT R19, R19, 0x2, RZ, 0xfc, !PT ;  /* 0x0000000213137812 */ /* 0x000fc800078efcff */
[----:B------:R-:W-:-:S13]  /*5dd0*/  ISETP.NE.AND P0, PT, R19, 0x3, PT ;  /* 0x000000031300780c */ /* 0x000fda0003f05270 */
[----:B------:R-:W-:Y:S05]  /*5de0*/  @!P0 BRA `(.L_x_118) ;  /* 0x0000000000048947 */ /* 0x000fea0003800000 */
[----:B------:R-:W-:Y:S01]  /*5df0*/  BPT.TRAP 0x1 ;  /* 0x000000040000795c */ /* 0x000fe20000300000 */
.L_x_118:
[----:B------:R-:W0:Y:S01]  /*5e00*/  S2R R5, SR_CgaCtaId ;  /* 0x0000000000057919 */ /* 0x000e220000008800 */
[----:B------:R-:W-:Y:S02]  /*5e10*/  MOV R2, 0x400 ;  /* 0x0000040000027802 */ /* 0x000fe40000000f00 */
[----:B------:R-:W-:Y:S02]  /*5e20*/  SHF.L.U32 R4, R3, 0x1f, RZ ;  /* 0x0000001f03047819 */ /* 0x000fe400000006ff */
[----:B0-----:R-:W-:-:S05]  /*5e30*/  LEA R5, R5, R2, 0x18 ;  /* 0x0000000205057211 */ /* 0x001fca00078ec0ff */
[----:B------:R-:W-:-:S04]  /*5e40*/  VIADD R5, R5, 0x20 ;  /* 0x0000002005057836 */ /* 0x000fc80000000000 */
[C---:B------:R-:W-:Y:S02]  /*5e50*/  IMAD R7, R0.reuse, 0x8, R5 ;  /* 0x0000000800077824 */ /* 0x040fe400078e0205 */
[----:B------:R-:W-:Y:S02]  /*5e60*/  VIADD R0, R0, 0x1 ;  /* 0x0000000100007836 */ /* 0x000fe40000000000 */
[----:B------:R-:W0:Y:S03]  /*5e70*/  SYNCS.PHASECHK.TRANS64.TRYWAIT P0, [R7+URZ], R4 ;  /* 0x00000004070075a7 */ /* 0x000e26000800017f */
[----:B------:R-:W-:-:S04]  /*5e80*/  ISETP.NE.AND P1, PT, R0, 0x4, PT ;  /* 0x000000040000780c */ /* 0x000fc80003f25270 */
[----:B------:R-:W-:Y:S02]  /*5e90*/  SEL R2, RZ, 0x1, P1 ;  /* 0x00000001ff027807 */ /* 0x000fe40000800000 */
[----:B------:R-:W-:Y:S02]  /*5ea0*/  SEL R0, R0, RZ, P1 ;  /* 0x000000ff00007207 */ /* 0x000fe40000800000 */
[----:B------:R-:W-:-:S03]  /*5eb0*/  LOP3.LUT R9, R3, R2, RZ, 0x3c, !PT ;  /* 0x0000000203097212 */ /* 0x000fc600078e3cff */
[----:B------:R-:W-:Y:S01]  /*5ec0*/  IMAD R6, R0, 0x8, R5 ;  /* 0x0000000800067824 */ /* 0x000fe200078e0205 */
[----:B------:R-:W-:Y:S01]  /*5ed0*/  SHF.L.U32 R3, R9, 0x1f, RZ ;  /* 0x0000001f09037819 */ /* 0x000fe200000006ff */
[----:B0-----:R-:W-:Y:S06]  /*5ee0*/  @!P0 BRA `(.L_x_119) ;  /* 0x0000000000dc8947 */ /* 0x001fec0003800000 */
.L_x_130:
[----:B------:R-:W1:Y:S01]  /*5ef0*/  SYNCS.PHASECHK.TRANS64.TRYWAIT P0, [R6+URZ], R3 ;  /* 0x00000003060075a7 */ /* 0x000e62000800017f */
[----:B------:R-:W-:-:S05]  /*5f00*/  VIADD R0, R0, 0x1 ;  /* 0x0000000100007836 */ /* 0x000fca0000000000 */
[----:B------:R-:W-:-:S04]  /*5f10*/  ISETP.NE.AND P1, PT, R0, 0x4, PT ;  /* 0x000000040000780c */ /* 0x000fc80003f25270 */
[----:B------:R-:W-:Y:S02]  /*5f20*/  SEL R2, RZ, 0x1, P1 ;  /* 0x00000001ff027807 */ /* 0x000fe40000800000 */
[----:B------:R-:W-:Y:S02]  /*5f30*/  SEL R0, R0, RZ, P1 ;  /* 0x000000ff00007207 */ /* 0x000fe40000800000 */
[----:B------:R-:W-:-:S03]  /*5f40*/  LOP3.LUT R9, R9, R2, RZ, 0x3c, !PT ;  /* 0x0000000209097212 */ /* 0x000fc600078e3cff */
[----:B0-----:R-:W-:Y:S01]  /*5f50*/  IMAD R7, R0, 0x8, R5 ;  /* 0x0000000800077824 */ /* 0x001fe200078e0205 */
[----:B------:R-:W-:Y:S01]  /*5f60*/  SHF.L.U32 R4, R9, 0x1f, RZ ;  /* 0x0000001f09047819 */ /* 0x000fe200000006ff */
[----:B-1----:R-:W-:Y:S06]  /*5f70*/  @!P0 BRA `(.L_x_120) ;  /* 0x0000000000cc8947 */ /* 0x002fec0003800000 */
.L_x_131:
[----:B------:R-:W1:Y:S01]  /*5f80*/  SYNCS.PHASECHK.TRANS64.TRYWAIT P0, [R7+URZ], R4 ;  /* 0x00000004070075a7 */ /* 0x000e62000800017f */
[----:B------:R-:W-:-:S05]  /*5f90*/  VIADD R0, R0, 0x1 ;  /* 0x0000000100007836 */ /* 0x000fca0000000000 */
[----:B------:R-:W-:-:S04]  /*5fa0*/  ISETP.NE.AND P1, PT, R0, 0x4, PT ;  /* 0x000000040000780c */ /* 0x000fc80003f25270 */
[----:B------:R-:W-:Y:S02]  /*5fb0*/  SEL R2, RZ, 0x1, P1 ;  /* 0x00000001ff027807 */ /* 0x000fe40000800000 */
[----:B------:R-:W-:Y:S02]  /*5fc0*/  SEL R0, R0, RZ, P1 ;  /* 0x000000ff00007207 */ /* 0x000fe40000800000 */
[----:B------:R-:W-:Y:S01]  /*5fd0*/  LOP3.LUT R2, R9, R2, RZ, 0x3c, !PT ;  /* 0x0000000209027212 */ /* 0x000fe200078e3cff */
[----:B-1----:R-:W-:Y:S06]  /*5fe0*/  @!P0 BRA `(.L_x_121) ;  /* 0x0000000000c48947 */ /* 0x002fec0003800000 */
.L_x_132:
[----:B------:R-:W-:Y:S01]  /*5ff0*/  IMAD R5, R0, 0x8, R5 ;  /* 0x0000000800057824 */ /* 0x000fe200078e0205 */
[----:B------:R-:W-:-:S07]  /*6000*/  SHF.L.U32 R0, R2, 0x1f, RZ ;  /* 0x0000001f02007819 */ /* 0x000fce00000006ff */
.L_x_122:
[----:B--2---:R2:W3:Y:S02]  /*6010*/  SYNCS.PHASECHK.TRANS64.TRYWAIT P0, [R5+URZ], R0 ;  /* 0x00000000050075a7 */ /* 0x0044e4000800017f */
[----:B---3--:R-:W-:Y:S05]  /*6020*/  @!P0 NANOSLEEP.SYNCS 0x989680 ;  /* 0x009896800000895d */ /* 0x008fea0003900000 */
[----:B------:R-:W3:Y:S02]  /*6030*/  @!P0 SYNCS.PHASECHK.TRANS64 P0, [R5+URZ], R0 ;  /* 0x00000000050085a7 */ /* 0x000ee4000800007f */
[----:B---3--:R-:W-:Y:S05]  /*6040*/  @!P0 BRA `(.L_x_122) ;  /* 0xfffffffc00f08947 */ /* 0x008fea000383ffff */
.L_x_117:
[----:B------:R-:W-:Y:S05]  /*6050*/  BSYNC B0 ;  /* 0x0000000000007941 */ /* 0x000fea0003800000 */
.L_x_116:
[----:B------:R-:W-:Y:S05]  /*6060*/  EXIT ;  /* 0x000000000000794d */ /* 0x000fea0003800000 */
.L_x_17:
[----:B---3--:R3:W4:Y:S02]  /*6070*/  SYNCS.PHASECHK.TRANS64.TRYWAIT P1, [R3+URZ], R0 ;  /* 0x00000000030075a7 */ /* 0x008724000802017f */
[----:B----4-:R-:W-:Y:S05]  /*6080*/  @!P1 NANOSLEEP.SYNCS 0x989680 ;  /* 0x009896800000995d */ /* 0x010fea0003900000 */
[----:B------:R-:W4:Y:S02]  /*6090*/  @!P1 SYNCS.PHASECHK.TRANS64 P1, [R3+URZ], R0 ;  /* 0x00000000030095a7 */ /* 0x000f24000802007f */
[----:B----4-:R-:W-:Y:S05]  /*60a0*/  @!P1 BRA `(.L_x_17) ;  /* 0xfffffffc00f09947 */ /* 0x010fea000383ffff */
[----:B------:R-:W-:Y:S05]  /*60b0*/  BRA `(.L_x_16) ;  /* 0xffffffb000687947 */ /* 0x000fea000383ffff */
.L_x_22:
[----:B-1----:R1:W2:Y:S02]  /*60c0*/  SYNCS.PHASECHK.TRANS64.TRYWAIT P1, [R5+URZ], R4 ;  /* 0x00000004050075a7 */ /* 0x0022a4000802017f */
[----:B--2---:R-:W-:Y:S05]  /*60d0*/  @!P1 NANOSLEEP.SYNCS 0x989680 ;  /* 0x009896800000995d */ /* 0x004fea0003900000 */
[----:B------:R-:W2:Y:S02]  /*60e0*/  @!P1 SYNCS.PHASECHK.TRANS64 P1, [R5+URZ], R4 ;  /* 0x00000004050095a7 */ /* 0x000ea4000802007f */
[----:B--2---:R-:W-:Y:S05]  /*60f0*/  @!P1 BRA `(.L_x_22) ;  /* 0xfffffffc00f09947 */ /* 0x004fea000383ffff */
[----:B------:R-:W-:Y:S05]  /*6100*/  BRA `(.L_x_21) ;  /* 0xffffffb800887947 */ /* 0x000fea000383ffff */
.L_x_103:
[----:B------:R-:W-:Y:S01]  /*6110*/  BSSY B1, `(.L_x_123) ;  /* 0x0000006000017945 */ /* 0x000fe20003800000 */
[----:B------:R-:W-:-:S07]  /*6120*/  IMAD.MOV.U32 R15, RZ, RZ, -0x1 ;  /* 0xffffffffff0f7424 */ /* 0x000fce00078e00ff */
[----:B------:R-:W-:Y:S05]  /*6130*/  WARPSYNC.COLLECTIVE R15, `(.L_x_124) ;  /* 0x000000000f0c7348 */ /* 0x000fea0003c00000 */
[----:B------:R-:W-:Y:S02]  /*6140*/  ELECT P6, UR62, PT ;  /* 0x00000000003e782f */ /* 0x000fe400038c0000 */
[----:B------:R-:W-:Y:S01]  /*6150*/  MOV R14, UR62 ;  /* 0x0000003e000e7c02 */ /* 0x000fe20008000f00 */
[----:B------:R-:W-:Y:S10]  /*6160*/  ENDCOLLECTIVE ;  /* 0x000000000000791b */ /* 0x000ff40003800000 */
.L_x_124:
[----:B------:R-:W-:Y:S05]  /*6170*/  BSYNC B1 ;  /* 0x0000000000017941 */ /* 0x000fea0003800000 */
.L_x_123:
[----:B------:R-:W-:Y:S05]  /*6180*/  BRA `(.L_x_125) ;  /* 0xfffffff000187947 */ /* 0x000fea000383ffff */
.L_x_106:
[----:B0-----:R0:W1:Y:S02]  /*6190*/  SYNCS.PHASECHK.TRANS64.TRYWAIT P1, [R12+URZ+0x20], R7 ;  /* 0x000020070c0075a7 */ /* 0x001064000802017f */
[----:B-1----:R-:W-:Y:S05]  /*61a0*/  @!P1 NANOSLEEP.SYNCS 0x989680 ;  /* 0x009896800000995d */ /* 0x002fea0003900000 */
[----:B------:R-:W1:Y:S02]  /*61b0*/  @!P1 SYNCS.PHASECHK.TRANS64 P1, [R12+URZ+0x20], R7 ;  /* 0x000020070c0095a7 */ /* 0x000e64000802007f */
[----:B-1----:R-:W-:Y:S05]  /*61c0*/  @!P1 BRA `(.L_x_106) ;  /* 0xfffffffc00f09947 */ /* 0x002fea000383ffff */
[----:B------:R-:W-:Y:S05]  /*61d0*/  BRA `(.L_x_126) ;  /* 0xfffffff0004c7947 */ /* 0x000fea000383ffff */
.L_x_115:
[----:B------:R-:W-:Y:S01]  /*61e0*/  BSSY B0, `(.L_x_127) ;  /* 0x0000006000007945 */ /* 0x000fe20003800000 */
[----:B------:R-:W-:-:S07]  /*61f0*/  IMAD.MOV.U32 R15, RZ, RZ, -0x1 ;  /* 0xffffffffff0f7424 */ /* 0x000fce00078e00ff */
[----:B------:R-:W-:Y:S05]  /*6200*/  WARPSYNC.COLLECTIVE R15, `(.L_x_128) ;  /* 0x000000000f0c7348 */ /* 0x000fea0003c00000 */
[----:B------:R-:W-:Y:S02]  /*6210*/  ELECT P6, UR62, PT ;  /* 0x00000000003e782f */ /* 0x000fe400038c0000 */
[----:B------:R-:W-:Y:S01]  /*6220*/  MOV R14, UR62 ;  /* 0x0000003e000e7c02 */ /* 0x000fe20008000f00 */
[----:B------:R-:W-:Y:S10]  /*6230*/  ENDCOLLECTIVE ;  /* 0x000000000000791b */ /* 0x000ff40003800000 */
.L_x_128:
[----:B------:R-:W-:Y:S05]  /*6240*/  BSYNC B0 ;  /* 0x0000000000007941 */ /* 0x000fea0003800000 */
.L_x_127:
[----:B------:R-:W-:Y:S05]  /*6250*/  BRA `(.L_x_129) ;  /* 0xfffffff800d07947 */ /* 0x000fea000383ffff */
.L_x_119:
[----:B0-----:R0:W1:Y:S02]  /*6260*/  SYNCS.PHASECHK.TRANS64.TRYWAIT P0, [R7+URZ], R4 ;  /* 0x00000004070075a7 */ /* 0x001064000800017f */
[----:B-1----:R-:W-:Y:S05]  /*6270*/  @!P0 NANOSLEEP.SYNCS 0x989680 ;  /* 0x009896800000895d */ /* 0x002fea0003900000 */
[----:B------:R-:W1:Y:S02]  /*6280*/  @!P0 SYNCS.PHASECHK.TRANS64 P0, [R7+URZ], R4 ;  /* 0x00000004070085a7 */ /* 0x000e64000800007f */
[----:B-1----:R-:W-:Y:S05]  /*6290*/  @!P0 BRA `(.L_x_119) ;  /* 0xfffffffc00f08947 */ /* 0x002fea000383ffff */
[----:B------:R-:W-:Y:S05]  /*62a0*/  BRA `(.L_x_130) ;  /* 0xfffffffc00107947 */ /* 0x000fea000383ffff */
.L_x_120:
[----:B0-----:R0:W1:Y:S02]  /*62b0*/  SYNCS.PHASECHK.TRANS64.TRYWAIT P0, [R6+URZ], R3 ;  /* 0x00000003060075a7 */ /* 0x001064000800017f */
[----:B-1----:R-:W-:Y:S05]  /*62c0*/  @!P0 NANOSLEEP.SYNCS 0x989680 ;  /* 0x009896800000895d */ /* 0x002fea0003900000 */
[----:B------:R-:W1:Y:S02]  /*62d0*/  @!P0 SYNCS.PHASECHK.TRANS64 P0, [R6+URZ], R3 ;  /* 0x00000003060085a7 */ /* 0x000e64000800007f */
[----:B-1----:R-:W-:Y:S05]  /*62e0*/  @!P0 BRA `(.L_x_120) ;  /* 0xfffffffc00f08947 */ /* 0x002fea000383ffff */
[----:B------:R-:W-:Y:S05]  /*62f0*/  BRA `(.L_x_131) ;  /* 0xfffffffc00207947 */ /* 0x000fea000383ffff */
.L_x_121:
[----:B-1----:R1:W2:Y:S02]  /*6300*/  SYNCS.PHASECHK.TRANS64.TRYWAIT P0, [R7+URZ], R4 ;  /* 0x00000004070075a7 */ /* 0x0022a4000800017f */
[----:B--2---:R-:W-:Y:S05]  /*6310*/  @!P0 NANOSLEEP.SYNCS 0x989680 ;  /* 0x009896800000895d */ /* 0x004fea0003900000 */
[----:B------:R-:W2:Y:S02]  /*6320*/  @!P0 SYNCS.PHASECHK.TRANS64 P0, [R7+URZ], R4 ;  /* 0x00000004070085a7 */ /* 0x000ea4000800007f */
[----:B--2---:R-:W-:Y:S05]  /*6330*/  @!P0 BRA `(.L_x_121) ;  /* 0xfffffffc00f08947 */ /* 0x004fea000383ffff */
[----:B------:R-:W-:Y:S05]  /*6340*/  BRA `(.L_x_132) ;  /* 0xfffffffc00287947 */ /* 0x000fea000383ffff */
.L_x_133:
[----:B------:R-:W-:-:S00]  /*6350*/  BRA `(.L_x_133) ;  /* 0xfffffffc00fc7947 */ /* 0x000fc0000383ffff */
[----:B------:R-:W-:-:S00]  /*6360*/  NOP ;  /* 0x0000000000007918 */ /* 0x000fc00000000000 */
        /* <DEDUP_REMOVED lines=9> */
.L_x_134:


//--------------------- .nv.global.init           --------------------------
	.section	.nv.global.init,"aw",@progbits
.nv.global.init:
	.type		$str$22,@object
	.size		$str$22,($str$23 - $str$22)
$str$22:
        /*0000*/ 	.byte	0x6b, 0x5f, 0x74, 0x69, 0x6c, 0x65, 0x5f, 0x63, 0x6f, 0x75, 0x6e, 0x74, 0x20, 0x3e, 0x3d, 0x20
        /*0010*/ 	.byte	0x31, 0x00
	.type		$str$23,@object
	.size		$str$23,(__unnamed_1 - $str$23)
$str$23:
        /*0012*/ 	.byte	0x2f, 0x74, 0x6d, 0x70, 0x2f, 0x63, 0x75, 0x74, 0x6c, 0x61, 0x73, 0x73, 0x5f, 0x73, 0x77, 0x65
        /*0022*/ 	.byte	0x65, 0x70, 0x5f, 0x73, 0x72, 0x63, 0x2f, 0x69, 0x6e, 0x63, 0x6c, 0x75, 0x64, 0x65, 0x2f, 0x63
        /*0032*/ 	.byte	0x75, 0x74, 0x6c, 0x61, 0x73, 0x73, 0x2f, 0x67, 0x65, 0x6d, 0x6d, 0x2f, 0x63, 0x6f, 0x6c, 0x6c
        /*0042*/ 	.byte	0x65, 0x63, 0x74, 0x69, 0x76, 0x65, 0x2f, 0x73, 0x6d, 0x39, 0x30, 0x5f, 0x6d, 0x6d, 0x61, 0x5f
        /*0052*/ 	.byte	0x74, 0x6d, 0x61, 0x5f, 0x67, 0x6d, 0x6d, 0x61, 0x5f, 0x73, 0x73, 0x5f, 0x77, 0x61, 0x72, 0x70
        /*0062*/ 	.byte	0x73, 0x70, 0x65, 0x63, 0x69, 0x61, 0x6c, 0x69, 0x7a, 0x65, 0x64, 0x2e, 0x68, 0x70, 0x70, 0x00
	.type		__unnamed_1,@object
	.size		__unnamed_1,(.L_0 - __unnamed_1)
__unnamed_1:
        /*0072*/ 	.byte	0x76, 0x6f, 0x69, 0x64, 0x20, 0x63, 0x75, 0x74, 0x6c, 0x61, 0x73, 0x73, 0x3a, 0x3a, 0x67, 0x65
        /* <DEDUP_REMOVED lines=172> */
        /*0b42*/ 	.byte	0x5d, 0x00
.L_0:


//--------------------- .nv.shared._ZN7cutlass13device_kernelINS_4gemm6kernel13GemmUniversalIN4cute5tupleIJiiiiEEENS1_10collective13CollectiveMmaINS1_34MainloopSm90TmaGmmaWarpSpecializedILi4ENS5_IJNS4_1CILi1EEESB_SB_EEENS1_35KernelTmaWarpSpecializedCooperativeEEENS5_IJNSA_ILi192EEENSA_ILi32EEENSA_ILi256EEEEEEaNS5_IJlSB_lEEEaSJ_NS4_8TiledMMAINS4_8MMA_AtomIJNS4_4SM904GMMA26MMA_64x32x32_S32S8S8_SS_TNEEEENS4_6LayoutINS5_IJNSA_ILi2EEESB_SB_EEENS5_IJSB_NSA_ILi0EEEST_EEEEENS5_IJNS4_10UnderscoreESW_SW_EEEEENS4_13SM90_TMA_LOADENS4_14ComposedLayoutINS4_7SwizzleILi3ELi4ELi3EEENS4_18smem_ptr_flag_bitsILi8EEENSQ_INS5_IJNSA_ILi8EEENSA_ILi128EEEEEENS5_IJS16_SB_EEEEEEEvNS4_8identityESZ_S1A_vS1B_EENS_8epilogue10collective6detail29Sm90TmaWarpSpecializedAdapterINS1E_15DefaultEpilogueIaSJ_SJ_NS1D_6thread17LinearCombinationIaLi1EiiLNS1I_9ScaleType4KindE0ELNS_15FloatRoundStyleE2EaEENS1_15EpilogueDefaultEEEEEvvEEEEvNT_6ParamsE --------------------------
	.section	.nv.shared._ZN7cutlass13device_kernelINS_4gemm6kernel13GemmUniversalIN4cute5tupleIJiiiiEEENS1_10collective13CollectiveMmaINS1_34MainloopSm90TmaGmmaWarpSpecializedILi4ENS5_IJNS4_1CILi1EEESB_SB_EEENS1_35KernelTmaWarpSpecializedCooperativeEEENS5_IJNSA_ILi192EEENSA_ILi32EEENSA_ILi256EEEEEEaNS5_IJlSB_lEEEaSJ_NS4_8TiledMMAINS4_8MMA_AtomIJNS4_4SM904GMMA26MMA_64x32x32_S32S8S8_SS_TNEEEENS4_6LayoutINS5_IJNSA_ILi2EEESB_SB_EEENS5_IJSB_NSA_ILi0EEEST_EEEEENS5_IJNS4_10UnderscoreESW_SW_EEEEENS4_13SM90_TMA_LOADENS4_14ComposedLayoutINS4_7SwizzleILi3ELi4ELi3EEENS4_18smem_ptr_flag_bitsILi8EEENSQ_INS5_IJNSA_ILi8EEENSA_ILi128EEEEEENS5_IJS16_SB_EEEEEEEvNS4_8identityESZ_S1A_vS1B_EENS_8epilogue10collective6detail29Sm90TmaWarpSpecializedAdapterINS1E_15DefaultEpilogueIaSJ_SJ_NS1D_6thread17LinearCombinationIaLi1EiiLNS1I_9ScaleType4KindE0ELNS_15FloatRoundStyleE2EaEENS1_15EpilogueDefaultEEEEEvvEEEEvNT_6ParamsE,"aw",@nobits
	.sectionflags	@""
	.align	16
	.zero		1024


//--------------------- .nv.shared.reserved.0     --------------------------
	.section	.nv.shared.reserved.0,"aw",@nobits
	.weak		__nv_reservedSMEM_offset_0_alias
	.size		__nv_reservedSMEM_offset_0_alias, 0, 0
	.other		__nv_reservedSMEM_offset_0_alias,@"STO_CUDA_RESERVED_SHARED STV_DEFAULT"
__nv_reservedSMEM_offset_0_alias:
	.zero		0


//--------------------- .nv.global                --------------------------
	.section	.nv.global,"aw",@nobits
.nv.global:
	.type		_ZN40_INTERNAL_9124f401_4_k_cu_319cb051_152534cute1_E,@object
	.size		_ZN40_INTERNAL_9124f401_4_k_cu_319cb051_152534cute1_E,(_ZN40_INTERNAL_9124f401_4_k_cu_319cb051_152534cuda3std3__45__cpo6cbeginE - _ZN40_INTERNAL_9124f401_4_k_cu_319cb051_152534cute1_E)
_ZN40_INTERNAL_9124f401_4_k_cu_319cb051_152534cute1_E:
	.zero		1
	.type		_ZN40_INTERNAL_9124f401_4_k_cu_319cb051_152534cuda3std3__45__cpo6cbeginE,@object
	.size		_ZN40_INTERNAL_9124f401_4_k_cu_319cb051_152534cuda3std3__45__cpo6cbeginE,(_ZN40_INTERNAL_9124f401_4_k_cu_319cb051_152534cuda3std3__48in_placeE - _ZN40_INTERNAL_9124f401_4_k_cu_319cb051_152534cuda3std3__45__cpo6cbeginE)
_ZN40_INTERNAL_9124f401_4_k_cu_319cb051_152534cuda3std3__45__cpo6cbeginE:
	.zero		1
	.type		_ZN40_INTERNAL_9124f401_4_k_cu_319cb051_152534cuda3std3__48in_placeE,@object
	.size		_ZN40_INTERNAL_9124f401_4_k_cu_319cb051_152534cuda3std3__48in_placeE,(_ZN40_INTERNAL_9124f401_4_k_cu_319cb051_152534cuda3std6ranges3__45__cpo9iter_moveE - _ZN40_INTERNAL_9124f401_4_k_cu_319cb051_152534cuda3std3__48in_placeE)
_ZN40_INTERNAL_9124f401_4_k_cu_319cb051_152534cuda3std3__48in_placeE:
	.zero		1
	.type		_ZN40_INTERNAL_9124f401_4_k_cu_319cb051_152534cuda3std6ranges3__45__cpo9iter_moveE,@object
	.size		_ZN40_INTERNAL_9124f401_4_k_cu_319cb051_152534cuda3std6ranges3__45__cpo9iter_moveE,(_ZN40_INTERNAL_9124f401_4_k_cu_319cb051_152534cuda3std3__45__cpo5beginE - _ZN40_INTERNAL_9124f401_4_k_cu_319cb051_152534cuda3std6ranges3__45__cpo9iter_moveE)
_ZN40_INTERNAL_9124f401_4_k_cu_319cb051_152534cuda3std6ranges3__45__cpo9iter_moveE:
	.zero		1
	.type		_ZN40_INTERNAL_9124f401_4_k_cu_319cb051_152534cuda3std3__45__cpo5beginE,@object
	.size		_ZN40_INTERNAL_9124f401_4_k_cu_319cb051_152534cuda3std3__45__cpo5beginE,(_ZN40_INTERNAL_9124f401_4_k_cu_319cb051_152534cuda3std3__442_GLOBAL__N__9124f401_4_k_cu_319cb051_152536ignoreE - _ZN40_INTERNAL_9124f401_4_k_cu_319cb051_152534cuda3std3__45__cpo5beginE)
_ZN40_INTERNAL_9124f401_4_k_cu_319cb051_152534cuda3std3__45__cpo5beginE:
	.zero		1
	.type		_ZN40_INTERNAL_9124f401_4_k_cu_319cb051_152534cuda3std3__442_GLOBAL__N__9124f401_4_k_cu_319cb051_152536ignoreE,@object
	.size		_ZN40_INTERNAL_9124f401_4_k_cu_319cb051_152534cuda3std3__442_GLOBAL__N__9124f401_4_k_cu_319cb051_152536ignoreE,(_ZN40_INTERNAL_9124f401_4_k_cu_319cb051_152534cute7productE - _ZN40_INTERNAL_9124f401_4_k_cu_319cb051_152534cuda3std3__442_GLOBAL__N__9124f401_4_k_cu_319cb051_152536ignoreE)
_ZN40_INTERNAL_9124f401_4_k_cu_319cb051_152534cuda3std3__442_GLOBAL__N__9124f401_4_k_cu_319cb051_152536ignoreE:
	.zero		1
	.type		_ZN40_INTERNAL_9124f401_4_k_cu_319cb051_152534cute7productE,@object
	.size		_ZN40_INTERNAL_9124f401_4_k_cu_319cb051_152534cute7productE,(_ZN40_INTERNAL_9124f401_4_k_cu_319cb051_152534cuda3std3__45__cpo3endE - _ZN40_INTERNAL_9124f401_4_k_cu_319cb051_152534cute7productE)
_ZN40_INTERNAL_9124f401_4_k_cu_319cb051_152534cute7productE:
	.zero		1
	.type		_ZN40_INTERNAL_9124f401_4_k_cu_319cb051_152534cuda3std3__45__cpo3endE,@object
	.size		_ZN40_INTERNAL_9124f401_4_k_cu_319cb051_152534cuda3std3__45__cpo3endE,(_ZN40_INTERNAL_9124f401_4_k_cu_319cb051_152534cuda3std3__419piecewise_constructE - _ZN40_INTERNAL_9124f401_4_k_cu_319cb051_152534cuda3std3__45__cpo3endE)
_ZN40_INTERNAL_9124f401_4_k_cu_319cb051_152534cuda3std3__45__cpo3endE:
	.zero		1
	.type		_ZN40_INTERNAL_9124f401_4_k_cu_319cb051_152534cuda3std3__419piecewise_constructE,@object
	.size		_ZN40_INTERNAL_9124f401_4_k_cu_319cb051_152534cuda3std3__419piecewise_constructE,(_ZN40_INTERNAL_9124f401_4_k_cu_319cb051_152534cuda3std3__45__cpo4cendE - _ZN40_INTERNAL_9124f401_4_k_cu_319cb051_152534cuda3std3__419piecewise_constructE)
_ZN40_INTERNAL_9124f401_4_k_cu_319cb051_152534cuda3std3__419piecewise_constructE:
	.zero		1
	.type		_ZN40_INTERNAL_9124f401_4_k_cu_319cb051_152534cuda3std3__45__cpo4cendE,@object
	.size		_ZN40_INTERNAL_9124f401_4_k_cu_319cb051_152534cuda3std3__45__cpo4cendE,(_ZN40_INTERNAL_9124f401_4_k_cu_319cb051_152534cuda3std6ranges3__45__cpo4swapE - _ZN40_INTERNAL_9124f401_4_k_cu_319cb051_152534cuda3std3__45__cpo4cendE)
_ZN40_INTERNAL_9124f401_4_k_cu_319cb051_152534cuda3std3__45__cpo4cendE:
	.zero		1
	.type		_ZN40_INTERNAL_9124f401_4_k_cu_319cb051_152534cuda3std6ranges3__45__cpo4swapE,@object
	.size		_ZN40_INTERNAL_9124f401_4_k_cu_319cb051_152534cuda3std6ranges3__45__cpo4swapE,(.L_8 - _ZN40_INTERNAL_9124f401_4_k_cu_319cb051_152534cuda3std6ranges3__45__cpo4swapE)
_ZN40_INTERNAL_9124f401_4_k_cu_319cb051_152534cuda3std6ranges3__45__cpo4swapE:
	.zero		1
.L_8:


//--------------------- .nv.constant0._ZN7cutlass13device_kernelINS_4gemm6kernel13GemmUniversalIN4cute5tupleIJiiiiEEENS1_10collective13CollectiveMmaINS1_34MainloopSm90TmaGmmaWarpSpecializedILi4ENS5_IJNS4_1CILi1EEESB_SB_EEENS1_35KernelTmaWarpSpecializedCooperativeEEENS5_IJNSA_ILi192EEENSA_ILi32EEENSA_ILi256EEEEEEaNS5_IJlSB_lEEEaSJ_NS4_8TiledMMAINS4_8MMA_AtomIJNS4_4SM904GMMA26MMA_64x32x32_S32S8S8_SS_TNEEEENS4_6LayoutINS5_IJNSA_ILi2EEESB_SB_EEENS5_IJSB_NSA_ILi0EEEST_EEEEENS5_IJNS4_10UnderscoreESW_SW_EEEEENS4_13SM90_TMA_LOADENS4_14ComposedLayoutINS4_7SwizzleILi3ELi4ELi3EEENS4_18smem_ptr_flag_bitsILi8EEENSQ_INS5_IJNSA_ILi8EEENSA_ILi128EEEEEENS5_IJS16_SB_EEEEEEEvNS4_8identityESZ_S1A_vS1B_EENS_8epilogue10collective6detail29Sm90TmaWarpSpecializedAdapterINS1E_15DefaultEpilogueIaSJ_SJ_NS1D_6thread17LinearCombinationIaLi1EiiLNS1I_9ScaleType4KindE0ELNS_15FloatRoundStyleE2EaEENS1_15EpilogueDefaultEEEEEvvEEEEvNT_6ParamsE --------------------------
	.section	.nv.constant0._ZN7cutlass13device_kernelINS_4gemm6kernel13GemmUniversalIN4cute5tupleIJiiiiEEENS1_10collective13CollectiveMmaINS1_34MainloopSm90TmaGmmaWarpSpecializedILi4ENS5_IJNS4_1CILi1EEESB_SB_EEENS1_35KernelTmaWarpSpecializedCooperativeEEENS5_IJNSA_ILi192EEENSA_ILi32EEENSA_ILi256EEEEEEaNS5_IJlSB_lEEEaSJ_NS4_8TiledMMAINS4_8MMA_AtomIJNS4_4SM904GMMA26MMA_64x32x32_S32S8S8_SS_TNEEEENS4_6LayoutINS5_IJNSA_ILi2EEESB_SB_EEENS5_IJSB_NSA_ILi0EEEST_EEEEENS5_IJNS4_10UnderscoreESW_SW_EEEEENS4_13SM90_TMA_LOADENS4_14ComposedLayoutINS4_7SwizzleILi3ELi4ELi3EEENS4_18smem_ptr_flag_bitsILi8EEENSQ_INS5_IJNSA_ILi8EEENSA_ILi128EEEEEENS5_IJS16_SB_EEEEEEEvNS4_8identityESZ_S1A_vS1B_EENS_8epilogue10collective6detail29Sm90TmaWarpSpecializedAdapterINS1E_15DefaultEpilogueIaSJ_SJ_NS1D_6thread17LinearCombinationIaLi1EiiLNS1I_9ScaleType4KindE0ELNS_15FloatRoundStyleE2EaEENS1_15EpilogueDefaultEEEEEvvEEEEvNT_6ParamsE,"a",@progbits
	.sectionflags	@""
	.align	4
.nv.constant0._ZN7cutlass13device_kernelINS_4gemm6kernel13GemmUniversalIN4cute5tupleIJiiiiEEENS1_10collective13CollectiveMmaINS1_34MainloopSm90TmaGmmaWarpSpecializedILi4ENS5_IJNS4_1CILi1EEESB_SB_EEENS1_35KernelTmaWarpSpecializedCooperativeEEENS5_IJNSA_ILi192EEENSA_ILi32EEENSA_ILi256EEEEEEaNS5_IJlSB_lEEEaSJ_NS4_8TiledMMAINS4_8MMA_AtomIJNS4_4SM904GMMA26MMA_64x32x32_S32S8S8_SS_TNEEEENS4_6LayoutINS5_IJNSA_ILi2EEESB_SB_EEENS5_IJSB_NSA_ILi0EEEST_EEEEENS5_IJNS4_10UnderscoreESW_SW_EEEEENS4_13SM90_TMA_LOADENS4_14ComposedLayoutINS4_7SwizzleILi3ELi4ELi3EEENS4_18smem_ptr_flag_bitsILi8EEENSQ_INS5_IJNSA_ILi8EEENSA_ILi128EEEEEENS5_IJS16_SB_EEEEEEEvNS4_8identityESZ_S1A_vS1B_EENS_8epilogue10collective6detail29Sm90TmaWarpSpecializedAdapterINS1E_15DefaultEpilogueIaSJ_SJ_NS1D_6thread17LinearCombinationIaLi1EiiLNS1I_9ScaleType4KindE0ELNS_15FloatRoundStyleE2EaEENS1_15EpilogueDefaultEEEEEvvEEEEvNT_6ParamsE:
	.zero		1664


//--------------------- SYMBOLS --------------------------

	.type		.nv.reservedSmem.offset0,@object
	.size		.nv.reservedSmem.offset0,0x4
	.type		__assertfail,@function
